//
// Generated by NVIDIA NVVM Compiler
//
// Compiler Build ID: CL-36424714
// Cuda compilation tools, release 13.0, V13.0.88
// Based on NVVM 20.0.0
//

.version 9.0
.target sm_100
.address_size 64

	// .globl	_Z21init_whale_populationP5WhalePiPfS2_P17curandStateXORWOW
.global .align 4 .b8 precalc_xorwow_matrix[102400];
.global .align 4 .b8 precalc_xorwow_offset_matrix[102400];
.global .align 4 .b8 mrg32k3aM1[2304];
.global .align 4 .b8 mrg32k3aM2[2304];
.global .align 4 .b8 mrg32k3aM1SubSeq[2016];
.global .align 4 .b8 mrg32k3aM2SubSeq[2016];
.global .align 4 .b8 mrg32k3aM1Seq[2304];
.global .align 4 .b8 mrg32k3aM2Seq[2304];
.const .align 8 .b8 __cr_lgamma_table[72];
.global .align 4 .b8 __cudart_i2opi_f[24] = {65, 144, 67, 60, 153, 149, 98, 219, 192, 221, 52, 245, 209, 87, 39, 252, 41, 21, 68, 78, 110, 131, 249, 162};

.visible .entry _Z21init_whale_populationP5WhalePiPfS2_P17curandStateXORWOW(
	.param .u64 .ptr .align 1 _Z21init_whale_populationP5WhalePiPfS2_P17curandStateXORWOW_param_0,
	.param .u64 .ptr .align 1 _Z21init_whale_populationP5WhalePiPfS2_P17curandStateXORWOW_param_1,
	.param .u64 .ptr .align 1 _Z21init_whale_populationP5WhalePiPfS2_P17curandStateXORWOW_param_2,
	.param .u64 .ptr .align 1 _Z21init_whale_populationP5WhalePiPfS2_P17curandStateXORWOW_param_3,
	.param .u64 .ptr .align 1 _Z21init_whale_populationP5WhalePiPfS2_P17curandStateXORWOW_param_4
)
{
	.local .align 4 .b8 	__local_depot0[28];
	.reg .b64 	%SP;
	.reg .b64 	%SPL;
	.reg .pred 	%p<51>;
	.reg .b32 	%r<581>;
	.reg .b32 	%f<125>;
	.reg .b64 	%rd<81>;
	.reg .b64 	%fd<7>;

	mov.u64 	%SPL, __local_depot0;
	ld.param.u64 	%rd28, [_Z21init_whale_populationP5WhalePiPfS2_P17curandStateXORWOW_param_1];
	ld.param.u64 	%rd30, [_Z21init_whale_populationP5WhalePiPfS2_P17curandStateXORWOW_param_3];
	ld.param.u64 	%rd32, [_Z21init_whale_populationP5WhalePiPfS2_P17curandStateXORWOW_param_4];
	cvta.to.global.u64 	%rd1, %rd32;
	add.u64 	%rd2, %SPL, 0;
	mov.u32 	%r226, %tid.x;
	// begin inline asm
	mov.u64 	%rd31, %clock64;
	// end inline asm
	cvt.u64.u32 	%rd3, %r226;
	cvt.u32.u64 	%r227, %rd31;
	xor.b32  	%r228, %r227, -1429050551;
	mul.lo.s32 	%r229, %r228, 1099087573;
	{ .reg .b32 tmp; mov.b64 {tmp, %r230}, %rd31; }
	xor.b32  	%r231, %r230, -136515619;
	mul.lo.s32 	%r232, %r231, -1703105765;
	add.s32 	%r233, %r229, %r232;
	add.s32 	%r234, %r233, 6615241;
	add.s32 	%r235, %r229, 123456789;
	st.global.v2.u32 	[%rd1], {%r234, %r235};
	xor.b32  	%r236, %r229, 362436069;
	add.s32 	%r237, %r232, 521288629;
	st.global.v2.u32 	[%rd1+8], {%r236, %r237};
	xor.b32  	%r238, %r232, 88675123;
	add.s32 	%r239, %r229, 5783321;
	st.global.v2.u32 	[%rd1+16], {%r238, %r239};
	setp.eq.s32 	%p1, %r226, 0;
	@%p1 bra 	$L__BB0_42;
	mov.b32 	%r474, 0;
	mov.u64 	%rd75, %rd3;
$L__BB0_2:
	and.b64  	%rd5, %rd75, 3;
	setp.eq.s64 	%p2, %rd5, 0;
	@%p2 bra 	$L__BB0_41;
	mul.wide.u32 	%rd34, %r474, 3200;
	mov.u64 	%rd35, precalc_xorwow_matrix;
	add.s64 	%rd6, %rd35, %rd34;
	cvt.u32.u64 	%r2, %rd5;
	mov.b32 	%r475, 0;
$L__BB0_4:
	mov.b32 	%r488, 0;
	mov.u32 	%r489, %r488;
	mov.u32 	%r490, %r488;
	mov.u32 	%r491, %r488;
	mov.u32 	%r492, %r488;
	mov.u32 	%r481, %r488;
$L__BB0_5:
	mul.wide.u32 	%rd36, %r481, 4;
	add.s64 	%rd37, %rd1, %rd36;
	ld.global.u32 	%r10, [%rd37+4];
	shl.b32 	%r11, %r481, 5;
	mov.b32 	%r487, 0;
$L__BB0_6:
	.pragma "nounroll";
	shr.u32 	%r244, %r10, %r487;
	and.b32  	%r245, %r244, 1;
	setp.eq.b32 	%p3, %r245, 1;
	not.pred 	%p4, %p3;
	add.s32 	%r246, %r11, %r487;
	mul.lo.s32 	%r247, %r246, 5;
	mul.wide.u32 	%rd38, %r247, 4;
	add.s64 	%rd7, %rd6, %rd38;
	@%p4 bra 	$L__BB0_8;
	ld.global.u32 	%r248, [%rd7];
	xor.b32  	%r492, %r492, %r248;
	ld.global.u32 	%r249, [%rd7+4];
	xor.b32  	%r491, %r491, %r249;
	ld.global.u32 	%r250, [%rd7+8];
	xor.b32  	%r490, %r490, %r250;
	ld.global.u32 	%r251, [%rd7+12];
	xor.b32  	%r489, %r489, %r251;
	ld.global.u32 	%r252, [%rd7+16];
	xor.b32  	%r488, %r488, %r252;
$L__BB0_8:
	and.b32  	%r254, %r244, 2;
	setp.eq.s32 	%p5, %r254, 0;
	@%p5 bra 	$L__BB0_10;
	ld.global.u32 	%r255, [%rd7+20];
	xor.b32  	%r492, %r492, %r255;
	ld.global.u32 	%r256, [%rd7+24];
	xor.b32  	%r491, %r491, %r256;
	ld.global.u32 	%r257, [%rd7+28];
	xor.b32  	%r490, %r490, %r257;
	ld.global.u32 	%r258, [%rd7+32];
	xor.b32  	%r489, %r489, %r258;
	ld.global.u32 	%r259, [%rd7+36];
	xor.b32  	%r488, %r488, %r259;
$L__BB0_10:
	and.b32  	%r261, %r244, 4;
	setp.eq.s32 	%p6, %r261, 0;
	@%p6 bra 	$L__BB0_12;
	ld.global.u32 	%r262, [%rd7+40];
	xor.b32  	%r492, %r492, %r262;
	ld.global.u32 	%r263, [%rd7+44];
	xor.b32  	%r491, %r491, %r263;
	ld.global.u32 	%r264, [%rd7+48];
	xor.b32  	%r490, %r490, %r264;
	ld.global.u32 	%r265, [%rd7+52];
	xor.b32  	%r489, %r489, %r265;
	ld.global.u32 	%r266, [%rd7+56];
	xor.b32  	%r488, %r488, %r266;
$L__BB0_12:
	and.b32  	%r268, %r244, 8;
	setp.eq.s32 	%p7, %r268, 0;
	@%p7 bra 	$L__BB0_14;
	ld.global.u32 	%r269, [%rd7+60];
	xor.b32  	%r492, %r492, %r269;
	ld.global.u32 	%r270, [%rd7+64];
	xor.b32  	%r491, %r491, %r270;
	ld.global.u32 	%r271, [%rd7+68];
	xor.b32  	%r490, %r490, %r271;
	ld.global.u32 	%r272, [%rd7+72];
	xor.b32  	%r489, %r489, %r272;
	ld.global.u32 	%r273, [%rd7+76];
	xor.b32  	%r488, %r488, %r273;
$L__BB0_14:
	and.b32  	%r275, %r244, 16;
	setp.eq.s32 	%p8, %r275, 0;
	@%p8 bra 	$L__BB0_16;
	ld.global.u32 	%r276, [%rd7+80];
	xor.b32  	%r492, %r492, %r276;
	ld.global.u32 	%r277, [%rd7+84];
	xor.b32  	%r491, %r491, %r277;
	ld.global.u32 	%r278, [%rd7+88];
	xor.b32  	%r490, %r490, %r278;
	ld.global.u32 	%r279, [%rd7+92];
	xor.b32  	%r489, %r489, %r279;
	ld.global.u32 	%r280, [%rd7+96];
	xor.b32  	%r488, %r488, %r280;
$L__BB0_16:
	and.b32  	%r282, %r244, 32;
	setp.eq.s32 	%p9, %r282, 0;
	@%p9 bra 	$L__BB0_18;
	ld.global.u32 	%r283, [%rd7+100];
	xor.b32  	%r492, %r492, %r283;
	ld.global.u32 	%r284, [%rd7+104];
	xor.b32  	%r491, %r491, %r284;
	ld.global.u32 	%r285, [%rd7+108];
	xor.b32  	%r490, %r490, %r285;
	ld.global.u32 	%r286, [%rd7+112];
	xor.b32  	%r489, %r489, %r286;
	ld.global.u32 	%r287, [%rd7+116];
	xor.b32  	%r488, %r488, %r287;
$L__BB0_18:
	and.b32  	%r289, %r244, 64;
	setp.eq.s32 	%p10, %r289, 0;
	@%p10 bra 	$L__BB0_20;
	ld.global.u32 	%r290, [%rd7+120];
	xor.b32  	%r492, %r492, %r290;
	ld.global.u32 	%r291, [%rd7+124];
	xor.b32  	%r491, %r491, %r291;
	ld.global.u32 	%r292, [%rd7+128];
	xor.b32  	%r490, %r490, %r292;
	ld.global.u32 	%r293, [%rd7+132];
	xor.b32  	%r489, %r489, %r293;
	ld.global.u32 	%r294, [%rd7+136];
	xor.b32  	%r488, %r488, %r294;
$L__BB0_20:
	and.b32  	%r296, %r244, 128;
	setp.eq.s32 	%p11, %r296, 0;
	@%p11 bra 	$L__BB0_22;
	ld.global.u32 	%r297, [%rd7+140];
	xor.b32  	%r492, %r492, %r297;
	ld.global.u32 	%r298, [%rd7+144];
	xor.b32  	%r491, %r491, %r298;
	ld.global.u32 	%r299, [%rd7+148];
	xor.b32  	%r490, %r490, %r299;
	ld.global.u32 	%r300, [%rd7+152];
	xor.b32  	%r489, %r489, %r300;
	ld.global.u32 	%r301, [%rd7+156];
	xor.b32  	%r488, %r488, %r301;
$L__BB0_22:
	and.b32  	%r303, %r244, 256;
	setp.eq.s32 	%p12, %r303, 0;
	@%p12 bra 	$L__BB0_24;
	ld.global.u32 	%r304, [%rd7+160];
	xor.b32  	%r492, %r492, %r304;
	ld.global.u32 	%r305, [%rd7+164];
	xor.b32  	%r491, %r491, %r305;
	ld.global.u32 	%r306, [%rd7+168];
	xor.b32  	%r490, %r490, %r306;
	ld.global.u32 	%r307, [%rd7+172];
	xor.b32  	%r489, %r489, %r307;
	ld.global.u32 	%r308, [%rd7+176];
	xor.b32  	%r488, %r488, %r308;
$L__BB0_24:
	and.b32  	%r310, %r244, 512;
	setp.eq.s32 	%p13, %r310, 0;
	@%p13 bra 	$L__BB0_26;
	ld.global.u32 	%r311, [%rd7+180];
	xor.b32  	%r492, %r492, %r311;
	ld.global.u32 	%r312, [%rd7+184];
	xor.b32  	%r491, %r491, %r312;
	ld.global.u32 	%r313, [%rd7+188];
	xor.b32  	%r490, %r490, %r313;
	ld.global.u32 	%r314, [%rd7+192];
	xor.b32  	%r489, %r489, %r314;
	ld.global.u32 	%r315, [%rd7+196];
	xor.b32  	%r488, %r488, %r315;
$L__BB0_26:
	and.b32  	%r317, %r244, 1024;
	setp.eq.s32 	%p14, %r317, 0;
	@%p14 bra 	$L__BB0_28;
	ld.global.u32 	%r318, [%rd7+200];
	xor.b32  	%r492, %r492, %r318;
	ld.global.u32 	%r319, [%rd7+204];
	xor.b32  	%r491, %r491, %r319;
	ld.global.u32 	%r320, [%rd7+208];
	xor.b32  	%r490, %r490, %r320;
	ld.global.u32 	%r321, [%rd7+212];
	xor.b32  	%r489, %r489, %r321;
	ld.global.u32 	%r322, [%rd7+216];
	xor.b32  	%r488, %r488, %r322;
$L__BB0_28:
	and.b32  	%r324, %r244, 2048;
	setp.eq.s32 	%p15, %r324, 0;
	@%p15 bra 	$L__BB0_30;
	ld.global.u32 	%r325, [%rd7+220];
	xor.b32  	%r492, %r492, %r325;
	ld.global.u32 	%r326, [%rd7+224];
	xor.b32  	%r491, %r491, %r326;
	ld.global.u32 	%r327, [%rd7+228];
	xor.b32  	%r490, %r490, %r327;
	ld.global.u32 	%r328, [%rd7+232];
	xor.b32  	%r489, %r489, %r328;
	ld.global.u32 	%r329, [%rd7+236];
	xor.b32  	%r488, %r488, %r329;
$L__BB0_30:
	and.b32  	%r331, %r244, 4096;
	setp.eq.s32 	%p16, %r331, 0;
	@%p16 bra 	$L__BB0_32;
	ld.global.u32 	%r332, [%rd7+240];
	xor.b32  	%r492, %r492, %r332;
	ld.global.u32 	%r333, [%rd7+244];
	xor.b32  	%r491, %r491, %r333;
	ld.global.u32 	%r334, [%rd7+248];
	xor.b32  	%r490, %r490, %r334;
	ld.global.u32 	%r335, [%rd7+252];
	xor.b32  	%r489, %r489, %r335;
	ld.global.u32 	%r336, [%rd7+256];
	xor.b32  	%r488, %r488, %r336;
$L__BB0_32:
	and.b32  	%r338, %r244, 8192;
	setp.eq.s32 	%p17, %r338, 0;
	@%p17 bra 	$L__BB0_34;
	ld.global.u32 	%r339, [%rd7+260];
	xor.b32  	%r492, %r492, %r339;
	ld.global.u32 	%r340, [%rd7+264];
	xor.b32  	%r491, %r491, %r340;
	ld.global.u32 	%r341, [%rd7+268];
	xor.b32  	%r490, %r490, %r341;
	ld.global.u32 	%r342, [%rd7+272];
	xor.b32  	%r489, %r489, %r342;
	ld.global.u32 	%r343, [%rd7+276];
	xor.b32  	%r488, %r488, %r343;
$L__BB0_34:
	and.b32  	%r345, %r244, 16384;
	setp.eq.s32 	%p18, %r345, 0;
	@%p18 bra 	$L__BB0_36;
	ld.global.u32 	%r346, [%rd7+280];
	xor.b32  	%r492, %r492, %r346;
	ld.global.u32 	%r347, [%rd7+284];
	xor.b32  	%r491, %r491, %r347;
	ld.global.u32 	%r348, [%rd7+288];
	xor.b32  	%r490, %r490, %r348;
	ld.global.u32 	%r349, [%rd7+292];
	xor.b32  	%r489, %r489, %r349;
	ld.global.u32 	%r350, [%rd7+296];
	xor.b32  	%r488, %r488, %r350;
$L__BB0_36:
	and.b32  	%r352, %r244, 32768;
	setp.eq.s32 	%p19, %r352, 0;
	@%p19 bra 	$L__BB0_38;
	ld.global.u32 	%r353, [%rd7+300];
	xor.b32  	%r492, %r492, %r353;
	ld.global.u32 	%r354, [%rd7+304];
	xor.b32  	%r491, %r491, %r354;
	ld.global.u32 	%r355, [%rd7+308];
	xor.b32  	%r490, %r490, %r355;
	ld.global.u32 	%r356, [%rd7+312];
	xor.b32  	%r489, %r489, %r356;
	ld.global.u32 	%r357, [%rd7+316];
	xor.b32  	%r488, %r488, %r357;
$L__BB0_38:
	add.s32 	%r487, %r487, 16;
	setp.ne.s32 	%p20, %r487, 32;
	@%p20 bra 	$L__BB0_6;
	mad.lo.s32 	%r358, %r481, -31, %r11;
	add.s32 	%r481, %r358, 1;
	setp.ne.s32 	%p21, %r481, 5;
	@%p21 bra 	$L__BB0_5;
	st.global.u32 	[%rd1+4], %r492;
	st.global.u32 	[%rd1+8], %r491;
	st.global.u32 	[%rd1+12], %r490;
	st.global.u32 	[%rd1+16], %r489;
	st.global.u32 	[%rd1+20], %r488;
	add.s32 	%r475, %r475, 1;
	setp.lt.u32 	%p22, %r475, %r2;
	@%p22 bra 	$L__BB0_4;
$L__BB0_41:
	shr.u64 	%rd8, %rd75, 2;
	add.s32 	%r474, %r474, 1;
	setp.gt.u64 	%p23, %rd75, 3;
	mov.u64 	%rd75, %rd8;
	@%p23 bra 	$L__BB0_2;
$L__BB0_42:
	ld.param.u64 	%rd74, [_Z21init_whale_populationP5WhalePiPfS2_P17curandStateXORWOW_param_2];
	ld.param.u64 	%rd73, [_Z21init_whale_populationP5WhalePiPfS2_P17curandStateXORWOW_param_0];
	cvta.to.global.u64 	%rd9, %rd74;
	cvta.to.global.u64 	%rd10, %rd30;
	mov.b32 	%r568, 0;
	st.global.v2.u32 	[%rd1+24], {%r568, %r568};
	st.global.u32 	[%rd1+32], %r568;
	mov.b64 	%rd39, 0;
	st.global.u64 	[%rd1+40], %rd39;
	cvta.to.global.u64 	%rd11, %rd73;
	cvta.to.global.u64 	%rd12, %rd28;
	mov.u64 	%rd64, __cudart_i2opi_f;
$L__BB0_43:
	mul.wide.u32 	%rd40, %r568, 20;
	add.s64 	%rd13, %rd11, %rd40;
	mov.b32 	%r361, 0;
	st.global.u32 	[%rd13+12], %r361;
	st.global.u32 	[%rd13+16], %r361;
	ld.global.v2.u32 	{%r362, %r363}, [%rd1];
	shr.u32 	%r364, %r363, 2;
	xor.b32  	%r365, %r364, %r363;
	ld.global.v2.u32 	{%r366, %r367}, [%rd1+8];
	ld.global.v2.u32 	{%r368, %r369}, [%rd1+16];
	st.global.v2.u32 	[%rd1+8], {%r367, %r368};
	shl.b32 	%r370, %r369, 4;
	shl.b32 	%r371, %r365, 1;
	xor.b32  	%r372, %r371, %r370;
	xor.b32  	%r373, %r372, %r365;
	xor.b32  	%r374, %r373, %r369;
	st.global.v2.u32 	[%rd1+16], {%r369, %r374};
	add.s32 	%r375, %r362, 362437;
	st.global.v2.u32 	[%rd1], {%r375, %r366};
	add.s32 	%r376, %r374, %r375;
	cvt.rn.f32.u32 	%f25, %r376;
	fma.rn.f32 	%f26, %f25, 0f2F800000, 0f2F000000;
	ld.global.f32 	%f27, [%rd10];
	ld.global.f32 	%f28, [%rd9];
	sub.f32 	%f29, %f27, %f28;
	fma.rn.f32 	%f30, %f29, %f26, %f28;
	st.global.f32 	[%rd13], %f30;
	ld.global.v2.u32 	{%r377, %r378}, [%rd1];
	shr.u32 	%r379, %r378, 2;
	xor.b32  	%r380, %r379, %r378;
	ld.global.v2.u32 	{%r381, %r382}, [%rd1+8];
	ld.global.v2.u32 	{%r383, %r384}, [%rd1+16];
	st.global.v2.u32 	[%rd1+8], {%r382, %r383};
	shl.b32 	%r385, %r384, 4;
	shl.b32 	%r386, %r380, 1;
	xor.b32  	%r387, %r386, %r385;
	xor.b32  	%r388, %r387, %r380;
	xor.b32  	%r389, %r388, %r384;
	st.global.v2.u32 	[%rd1+16], {%r384, %r389};
	add.s32 	%r390, %r377, 362437;
	st.global.v2.u32 	[%rd1], {%r390, %r381};
	add.s32 	%r391, %r389, %r390;
	cvt.rn.f32.u32 	%f31, %r391;
	fma.rn.f32 	%f32, %f31, 0f2F800000, 0f2F000000;
	ld.global.f32 	%f33, [%rd10];
	ld.global.f32 	%f34, [%rd9];
	sub.f32 	%f35, %f33, %f34;
	fma.rn.f32 	%f36, %f35, %f32, %f34;
	st.global.f32 	[%rd13+4], %f36;
	ld.global.v2.u32 	{%r392, %r393}, [%rd1];
	shr.u32 	%r394, %r393, 2;
	xor.b32  	%r395, %r394, %r393;
	ld.global.v2.u32 	{%r396, %r397}, [%rd1+8];
	ld.global.v2.u32 	{%r398, %r399}, [%rd1+16];
	st.global.v2.u32 	[%rd1+8], {%r397, %r398};
	shl.b32 	%r400, %r399, 4;
	shl.b32 	%r401, %r395, 1;
	xor.b32  	%r402, %r401, %r400;
	xor.b32  	%r403, %r402, %r395;
	xor.b32  	%r404, %r403, %r399;
	st.global.v2.u32 	[%rd1+16], {%r399, %r404};
	add.s32 	%r405, %r392, 362437;
	st.global.v2.u32 	[%rd1], {%r405, %r396};
	add.s32 	%r406, %r404, %r405;
	cvt.rn.f32.u32 	%f37, %r406;
	fma.rn.f32 	%f38, %f37, 0f2F800000, 0f2F000000;
	ld.global.f32 	%f39, [%rd10];
	ld.global.f32 	%f40, [%rd9];
	sub.f32 	%f41, %f39, %f40;
	fma.rn.f32 	%f1, %f41, %f38, %f40;
	st.global.f32 	[%rd13+8], %f1;
	ld.global.u32 	%r360, [%rd12];
	setp.eq.s32 	%p24, %r360, 1;
	@%p24 bra 	$L__BB0_46;
	setp.ne.s32 	%p25, %r360, 2;
	@%p25 bra 	$L__BB0_71;
	shl.b64 	%rd41, %rd3, 2;
	add.s64 	%rd42, %rd13, %rd41;
	ld.global.f32 	%f42, [%rd42];
	ld.global.f32 	%f43, [%rd13+12];
	fma.rn.f32 	%f44, %f42, %f42, %f43;
	st.global.f32 	[%rd13+12], %f44;
	ld.global.f32 	%f45, [%rd42];
	fma.rn.f32 	%f46, %f45, %f45, %f44;
	st.global.f32 	[%rd13+12], %f46;
	ld.global.f32 	%f47, [%rd42];
	fma.rn.f32 	%f48, %f47, %f47, %f46;
	st.global.f32 	[%rd13+12], %f48;
	bra.uni 	$L__BB0_72;
$L__BB0_46:
	ld.global.f32 	%f2, [%rd13+12];
	ld.global.f32 	%f3, [%rd13];
	mul.f32 	%f4, %f3, 0f40C90FDB;
	mul.f32 	%f49, %f4, 0f3F22F983;
	cvt.rni.s32.f32 	%r572, %f49;
	cvt.rn.f32.s32 	%f50, %r572;
	fma.rn.f32 	%f51, %f50, 0fBFC90FDA, %f4;
	fma.rn.f32 	%f52, %f50, 0fB3A22168, %f51;
	fma.rn.f32 	%f122, %f50, 0fA7C234C5, %f52;
	abs.f32 	%f6, %f4;
	setp.ltu.f32 	%p26, %f6, 0f47CE4780;
	@%p26 bra 	$L__BB0_54;
	setp.neu.f32 	%p27, %f6, 0f7F800000;
	@%p27 bra 	$L__BB0_49;
	mov.f32 	%f55, 0f00000000;
	mul.rn.f32 	%f122, %f4, %f55;
	mov.b32 	%r572, 0;
	bra.uni 	$L__BB0_54;
$L__BB0_49:
	mov.b32 	%r184, %f4;
	shl.b32 	%r408, %r184, 8;
	or.b32  	%r185, %r408, -2147483648;
	mov.b64 	%rd78, 0;
	mov.b32 	%r569, 0;
	mov.u64 	%rd76, __cudart_i2opi_f;
	mov.u64 	%rd77, %rd2;
$L__BB0_50:
	.pragma "nounroll";
	ld.global.nc.u32 	%r409, [%rd76];
	mad.wide.u32 	%rd45, %r409, %r185, %rd78;
	shr.u64 	%rd78, %rd45, 32;
	st.local.u32 	[%rd77], %rd45;
	add.s32 	%r569, %r569, 1;
	add.s64 	%rd77, %rd77, 4;
	add.s64 	%rd76, %rd76, 4;
	setp.ne.s32 	%p28, %r569, 6;
	@%p28 bra 	$L__BB0_50;
	shr.u32 	%r410, %r184, 23;
	st.local.u32 	[%rd2+24], %rd78;
	and.b32  	%r188, %r410, 31;
	and.b32  	%r411, %r410, 224;
	add.s32 	%r412, %r411, -128;
	shr.u32 	%r413, %r412, 5;
	mul.wide.u32 	%rd46, %r413, 4;
	sub.s64 	%rd20, %rd2, %rd46;
	ld.local.u32 	%r570, [%rd20+24];
	ld.local.u32 	%r571, [%rd20+20];
	setp.eq.s32 	%p29, %r188, 0;
	@%p29 bra 	$L__BB0_53;
	shf.l.wrap.b32 	%r570, %r571, %r570, %r188;
	ld.local.u32 	%r414, [%rd20+16];
	shf.l.wrap.b32 	%r571, %r414, %r571, %r188;
$L__BB0_53:
	shr.u32 	%r415, %r570, 30;
	shf.l.wrap.b32 	%r416, %r571, %r570, 2;
	shl.b32 	%r417, %r571, 2;
	shr.u32 	%r418, %r416, 31;
	add.s32 	%r419, %r418, %r415;
	neg.s32 	%r420, %r419;
	setp.lt.s32 	%p30, %r184, 0;
	selp.b32 	%r572, %r420, %r419, %p30;
	xor.b32  	%r421, %r416, %r184;
	shr.s32 	%r422, %r416, 31;
	xor.b32  	%r423, %r422, %r416;
	xor.b32  	%r424, %r422, %r417;
	cvt.u64.u32 	%rd47, %r423;
	shl.b64 	%rd48, %rd47, 32;
	cvt.u64.u32 	%rd49, %r424;
	or.b64  	%rd50, %rd48, %rd49;
	cvt.rn.f64.s64 	%fd1, %rd50;
	mul.f64 	%fd2, %fd1, 0d3BF921FB54442D19;
	cvt.rn.f32.f64 	%f53, %fd2;
	neg.f32 	%f54, %f53;
	setp.lt.s32 	%p31, %r421, 0;
	selp.f32 	%f122, %f54, %f53, %p31;
$L__BB0_54:
	add.s32 	%r426, %r572, 1;
	mul.rn.f32 	%f56, %f122, %f122;
	and.b32  	%r427, %r572, 1;
	setp.eq.b32 	%p32, %r427, 1;
	selp.f32 	%f57, %f122, 0f3F800000, %p32;
	fma.rn.f32 	%f58, %f56, %f57, 0f00000000;
	fma.rn.f32 	%f59, %f56, 0f37CBAC00, 0fBAB607ED;
	selp.f32 	%f60, 0fB94D4153, %f59, %p32;
	selp.f32 	%f61, 0f3C0885E4, 0f3D2AAABB, %p32;
	fma.rn.f32 	%f62, %f60, %f56, %f61;
	selp.f32 	%f63, 0fBE2AAAA8, 0fBEFFFFFF, %p32;
	fma.rn.f32 	%f64, %f62, %f56, %f63;
	fma.rn.f32 	%f65, %f64, %f58, %f57;
	and.b32  	%r428, %r426, 2;
	setp.eq.s32 	%p33, %r428, 0;
	mov.f32 	%f66, 0f00000000;
	sub.f32 	%f67, %f66, %f65;
	selp.f32 	%f68, %f65, %f67, %p33;
	mul.f32 	%f69, %f68, 0f41200000;
	mul.f32 	%f70, %f3, %f3;
	sub.f32 	%f71, %f70, %f69;
	add.f32 	%f72, %f71, 0f41200000;
	add.f32 	%f10, %f2, %f72;
	ld.global.f32 	%f11, [%rd13+4];
	mul.f32 	%f12, %f11, 0f40C90FDB;
	mul.f32 	%f73, %f12, 0f3F22F983;
	cvt.rni.s32.f32 	%r576, %f73;
	cvt.rn.f32.s32 	%f74, %r576;
	fma.rn.f32 	%f75, %f74, 0fBFC90FDA, %f12;
	fma.rn.f32 	%f76, %f74, 0fB3A22168, %f75;
	fma.rn.f32 	%f123, %f74, 0fA7C234C5, %f76;
	abs.f32 	%f14, %f12;
	setp.ltu.f32 	%p34, %f14, 0f47CE4780;
	@%p34 bra 	$L__BB0_62;
	setp.eq.f32 	%p35, %f14, 0f7F800000;
	@%p35 bra 	$L__BB0_61;
	mov.b32 	%r198, %f12;
	shl.b32 	%r430, %r198, 8;
	or.b32  	%r199, %r430, -2147483648;
	mov.b64 	%rd79, 0;
	mov.b32 	%r573, 0;
$L__BB0_57:
	.pragma "nounroll";
	mul.wide.u32 	%rd52, %r573, 4;
	mov.u64 	%rd53, __cudart_i2opi_f;
	add.s64 	%rd54, %rd53, %rd52;
	ld.global.nc.u32 	%r431, [%rd54];
	mad.wide.u32 	%rd55, %r431, %r199, %rd79;
	shr.u64 	%rd79, %rd55, 32;
	add.s64 	%rd56, %rd2, %rd52;
	st.local.u32 	[%rd56], %rd55;
	add.s32 	%r573, %r573, 1;
	setp.ne.s32 	%p36, %r573, 6;
	@%p36 bra 	$L__BB0_57;
	shr.u32 	%r432, %r198, 23;
	st.local.u32 	[%rd2+24], %rd79;
	and.b32  	%r202, %r432, 31;
	and.b32  	%r433, %r432, 224;
	add.s32 	%r434, %r433, -128;
	shr.u32 	%r435, %r434, 5;
	mul.wide.u32 	%rd57, %r435, 4;
	sub.s64 	%rd23, %rd2, %rd57;
	ld.local.u32 	%r574, [%rd23+24];
	ld.local.u32 	%r575, [%rd23+20];
	setp.eq.s32 	%p37, %r202, 0;
	@%p37 bra 	$L__BB0_60;
	shf.l.wrap.b32 	%r574, %r575, %r574, %r202;
	ld.local.u32 	%r436, [%rd23+16];
	shf.l.wrap.b32 	%r575, %r436, %r575, %r202;
$L__BB0_60:
	shr.u32 	%r437, %r574, 30;
	shf.l.wrap.b32 	%r438, %r575, %r574, 2;
	shl.b32 	%r439, %r575, 2;
	shr.u32 	%r440, %r438, 31;
	add.s32 	%r441, %r440, %r437;
	neg.s32 	%r442, %r441;
	setp.lt.s32 	%p38, %r198, 0;
	selp.b32 	%r576, %r442, %r441, %p38;
	xor.b32  	%r443, %r438, %r198;
	shr.s32 	%r444, %r438, 31;
	xor.b32  	%r445, %r444, %r438;
	xor.b32  	%r446, %r444, %r439;
	cvt.u64.u32 	%rd58, %r445;
	shl.b64 	%rd59, %rd58, 32;
	cvt.u64.u32 	%rd60, %r446;
	or.b64  	%rd61, %rd59, %rd60;
	cvt.rn.f64.s64 	%fd3, %rd61;
	mul.f64 	%fd4, %fd3, 0d3BF921FB54442D19;
	cvt.rn.f32.f64 	%f77, %fd4;
	neg.f32 	%f78, %f77;
	setp.lt.s32 	%p39, %r443, 0;
	selp.f32 	%f123, %f78, %f77, %p39;
	bra.uni 	$L__BB0_62;
$L__BB0_61:
	mov.f32 	%f79, 0f00000000;
	mul.rn.f32 	%f123, %f12, %f79;
	mov.b32 	%r576, 0;
$L__BB0_62:
	add.s32 	%r448, %r576, 1;
	mul.rn.f32 	%f80, %f123, %f123;
	and.b32  	%r449, %r576, 1;
	setp.eq.b32 	%p40, %r449, 1;
	selp.f32 	%f81, %f123, 0f3F800000, %p40;
	fma.rn.f32 	%f82, %f80, %f81, 0f00000000;
	fma.rn.f32 	%f83, %f80, 0f37CBAC00, 0fBAB607ED;
	selp.f32 	%f84, 0fB94D4153, %f83, %p40;
	selp.f32 	%f85, 0f3C0885E4, 0f3D2AAABB, %p40;
	fma.rn.f32 	%f86, %f84, %f80, %f85;
	selp.f32 	%f87, 0fBE2AAAA8, 0fBEFFFFFF, %p40;
	fma.rn.f32 	%f88, %f86, %f80, %f87;
	fma.rn.f32 	%f89, %f88, %f82, %f81;
	and.b32  	%r450, %r448, 2;
	setp.eq.s32 	%p41, %r450, 0;
	mov.f32 	%f90, 0f00000000;
	sub.f32 	%f91, %f90, %f89;
	selp.f32 	%f92, %f89, %f91, %p41;
	mul.f32 	%f93, %f92, 0f41200000;
	mul.f32 	%f94, %f11, %f11;
	sub.f32 	%f95, %f94, %f93;
	add.f32 	%f96, %f95, 0f41200000;
	add.f32 	%f18, %f10, %f96;
	mul.f32 	%f19, %f1, 0f40C90FDB;
	mul.f32 	%f97, %f19, 0f3F22F983;
	cvt.rni.s32.f32 	%r580, %f97;
	cvt.rn.f32.s32 	%f98, %r580;
	fma.rn.f32 	%f99, %f98, 0fBFC90FDA, %f19;
	fma.rn.f32 	%f100, %f98, 0fB3A22168, %f99;
	fma.rn.f32 	%f124, %f98, 0fA7C234C5, %f100;
	abs.f32 	%f21, %f19;
	setp.ltu.f32 	%p42, %f21, 0f47CE4780;
	@%p42 bra 	$L__BB0_70;
	setp.eq.f32 	%p43, %f21, 0f7F800000;
	@%p43 bra 	$L__BB0_69;
	mov.b32 	%r212, %f19;
	shl.b32 	%r452, %r212, 8;
	or.b32  	%r213, %r452, -2147483648;
	mov.b64 	%rd80, 0;
	mov.b32 	%r577, 0;
$L__BB0_65:
	.pragma "nounroll";
	mul.wide.u32 	%rd63, %r577, 4;
	add.s64 	%rd65, %rd64, %rd63;
	ld.global.nc.u32 	%r453, [%rd65];
	mad.wide.u32 	%rd66, %r453, %r213, %rd80;
	shr.u64 	%rd80, %rd66, 32;
	add.s64 	%rd67, %rd2, %rd63;
	st.local.u32 	[%rd67], %rd66;
	add.s32 	%r577, %r577, 1;
	setp.ne.s32 	%p44, %r577, 6;
	@%p44 bra 	$L__BB0_65;
	shr.u32 	%r454, %r212, 23;
	st.local.u32 	[%rd2+24], %rd80;
	and.b32  	%r216, %r454, 31;
	and.b32  	%r455, %r454, 224;
	add.s32 	%r456, %r455, -128;
	shr.u32 	%r457, %r456, 5;
	mul.wide.u32 	%rd68, %r457, 4;
	sub.s64 	%rd26, %rd2, %rd68;
	ld.local.u32 	%r578, [%rd26+24];
	ld.local.u32 	%r579, [%rd26+20];
	setp.eq.s32 	%p45, %r216, 0;
	@%p45 bra 	$L__BB0_68;
	shf.l.wrap.b32 	%r578, %r579, %r578, %r216;
	ld.local.u32 	%r458, [%rd26+16];
	shf.l.wrap.b32 	%r579, %r458, %r579, %r216;
$L__BB0_68:
	shr.u32 	%r459, %r578, 30;
	shf.l.wrap.b32 	%r460, %r579, %r578, 2;
	shl.b32 	%r461, %r579, 2;
	shr.u32 	%r462, %r460, 31;
	add.s32 	%r463, %r462, %r459;
	neg.s32 	%r464, %r463;
	setp.lt.s32 	%p46, %r212, 0;
	selp.b32 	%r580, %r464, %r463, %p46;
	xor.b32  	%r465, %r460, %r212;
	shr.s32 	%r466, %r460, 31;
	xor.b32  	%r467, %r466, %r460;
	xor.b32  	%r468, %r466, %r461;
	cvt.u64.u32 	%rd69, %r467;
	shl.b64 	%rd70, %rd69, 32;
	cvt.u64.u32 	%rd71, %r468;
	or.b64  	%rd72, %rd70, %rd71;
	cvt.rn.f64.s64 	%fd5, %rd72;
	mul.f64 	%fd6, %fd5, 0d3BF921FB54442D19;
	cvt.rn.f32.f64 	%f101, %fd6;
	neg.f32 	%f102, %f101;
	setp.lt.s32 	%p47, %r465, 0;
	selp.f32 	%f124, %f102, %f101, %p47;
	bra.uni 	$L__BB0_70;
$L__BB0_69:
	mov.f32 	%f103, 0f00000000;
	mul.rn.f32 	%f124, %f19, %f103;
	mov.b32 	%r580, 0;
$L__BB0_70:
	add.s32 	%r470, %r580, 1;
	mul.rn.f32 	%f104, %f124, %f124;
	and.b32  	%r471, %r580, 1;
	setp.eq.b32 	%p48, %r471, 1;
	selp.f32 	%f105, %f124, 0f3F800000, %p48;
	fma.rn.f32 	%f106, %f104, %f105, 0f00000000;
	fma.rn.f32 	%f107, %f104, 0f37CBAC00, 0fBAB607ED;
	selp.f32 	%f108, 0fB94D4153, %f107, %p48;
	selp.f32 	%f109, 0f3C0885E4, 0f3D2AAABB, %p48;
	fma.rn.f32 	%f110, %f108, %f104, %f109;
	selp.f32 	%f111, 0fBE2AAAA8, 0fBEFFFFFF, %p48;
	fma.rn.f32 	%f112, %f110, %f104, %f111;
	fma.rn.f32 	%f113, %f112, %f106, %f105;
	and.b32  	%r472, %r470, 2;
	setp.eq.s32 	%p49, %r472, 0;
	mov.f32 	%f114, 0f00000000;
	sub.f32 	%f115, %f114, %f113;
	selp.f32 	%f116, %f113, %f115, %p49;
	mul.f32 	%f117, %f116, 0f41200000;
	mul.f32 	%f118, %f1, %f1;
	sub.f32 	%f119, %f118, %f117;
	add.f32 	%f120, %f119, 0f41200000;
	add.f32 	%f121, %f18, %f120;
	st.global.f32 	[%rd13+12], %f121;
	bra.uni 	$L__BB0_72;
$L__BB0_71:
	mov.b32 	%r473, -1;
	st.global.u32 	[%rd13+16], %r473;
$L__BB0_72:
	add.s32 	%r568, %r568, 1;
	setp.ne.s32 	%p50, %r568, 50;
	@%p50 bra 	$L__BB0_43;
	ret;

}


// ===== COMPILED SASS (sm_100) =====

	.target	sm_100

	.elftype	@"ET_EXEC"


//--------------------- .note.nv.tkinfo           --------------------------
	.section	.note.nv.tkinfo,"",@"SHT_NOTE"
	.sectionflags	@"SHF_NOTE_NV_TKINFO"
	.tkinfo
        /*0018*/ 	.word	0x00000002
        /*0030*/ 	.string	""
        /*0030*/ 	.string	"ptxas"
        /*0030*/ 	.string	"Cuda compilation tools, release 13.0, V13.0.88"
        /*0030*/ 	.string	"Build cuda_13.0.r13.0/compiler.36424714_0"
        /*0030*/ 	.string	"-arch sm_100 -m 64 "



//--------------------- .note.nv.cuinfo           --------------------------
	.section	.note.nv.cuinfo,"",@"SHT_NOTE"
	.sectionflags	@"SHF_NOTE_NV_CUINFO"
        /*0018*/ 	.short	0x0002
        /*001a*/ 	.short	0x0064
        /*001c*/ 	.short	0x0082
	.zero		2


//--------------------- .nv.info                  --------------------------
	.section	.nv.info,"",@"SHT_CUDA_INFO"
	.align	4


	//----- nvinfo : EIATTR_REGCOUNT
	.align		4
        /*0000*/ 	.byte	0x04, 0x2f
        /*0002*/ 	.short	(.L_11 - .L_10)
	.align		4
.L_10:
        /*0004*/ 	.word	index@(_Z21init_whale_populationP5WhalePiPfS2_P17curandStateXORWOW)
        /*0008*/ 	.word	0x00000020


	//----- nvinfo : EIATTR_FRAME_SIZE
	.align		4
.L_11:
        /*000c*/ 	.byte	0x04, 0x11
        /*000e*/ 	.short	(.L_13 - .L_12)
	.align		4
.L_12:
        /*0010*/ 	.word	index@(_Z21init_whale_populationP5WhalePiPfS2_P17curandStateXORWOW)
        /*0014*/ 	.word	0x00000000


	//----- nvinfo : EIATTR_MIN_STACK_SIZE
	.align		4
.L_13:
        /*0018*/ 	.byte	0x04, 0x12
        /*001a*/ 	.short	(.L_15 - .L_14)
	.align		4
.L_14:
        /*001c*/ 	.word	index@(_Z21init_whale_populationP5WhalePiPfS2_P17curandStateXORWOW)
        /*0020*/ 	.word	0x00000000
.L_15:


//--------------------- .nv.compat                --------------------------
	.section	.nv.compat,"",@"SHT_CUDA_COMPAT_INFO"
	.align	4
        /*0000*/ 	.byte	0x02, 0x09, 0x00, 0x00, 0x02, 0x02, 0x01, 0x00, 0x02, 0x05, 0x05, 0x00, 0x03, 0x07, 0x01, 0x01
        /*0010*/ 	.byte	0x02, 0x03, 0x00, 0x00, 0x02, 0x06, 0x01, 0x00, 0x04, 0x0b, 0x08, 0x00, 0x01, 0x00, 0x00, 0x00
        /*0020*/ 	.byte	0x00, 0x00, 0x00, 0x00


//--------------------- .nv.info._Z21init_whale_populationP5WhalePiPfS2_P17curandStateXORWOW --------------------------
	.section	.nv.info._Z21init_whale_populationP5WhalePiPfS2_P17curandStateXORWOW,"",@"SHT_CUDA_INFO"
	.sectionflags	@""
	.align	4


	//----- nvinfo : EIATTR_CUDA_API_VERSION
	.align		4
        /*0000*/ 	.byte	0x04, 0x37
        /*0002*/ 	.short	(.L_17 - .L_16)
.L_16:
        /*0004*/ 	.word	0x00000082


	//----- nvinfo : EIATTR_KPARAM_INFO
	.align		4
.L_17:
        /*0008*/ 	.byte	0x04, 0x17
        /*000a*/ 	.short	(.L_19 - .L_18)
.L_18:
        /*000c*/ 	.word	0x00000000
        /*0010*/ 	.short	0x0004
        /*0012*/ 	.short	0x0020
        /*0014*/ 	.byte	0x00, 0xf5, 0x21, 0x00


	//----- nvinfo : EIATTR_KPARAM_INFO
	.align		4
.L_19:
        /*0018*/ 	.byte	0x04, 0x17
        /*001a*/ 	.short	(.L_21 - .L_20)
.L_20:
        /*001c*/ 	.word	0x00000000
        /*0020*/ 	.short	0x0003
        /*0022*/ 	.short	0x0018
        /*0024*/ 	.byte	0x00, 0xf5, 0x21, 0x00


	//----- nvinfo : EIATTR_KPARAM_INFO
	.align		4
.L_21:
        /*0028*/ 	.byte	0x04, 0x17
        /*002a*/ 	.short	(.L_23 - .L_22)
.L_22:
        /*002c*/ 	.word	0x00000000
        /*0030*/ 	.short	0x0002
        /*0032*/ 	.short	0x0010
        /*0034*/ 	.byte	0x00, 0xf5, 0x21, 0x00


	//----- nvinfo : EIATTR_KPARAM_INFO
	.align		4
.L_23:
        /*0038*/ 	.byte	0x04, 0x17
        /*003a*/ 	.short	(.L_25 - .L_24)
.L_24:
        /*003c*/ 	.word	0x00000000
        /*0040*/ 	.short	0x0001
        /*0042*/ 	.short	0x0008
        /*0044*/ 	.byte	0x00, 0xf5, 0x21, 0x00


	//----- nvinfo : EIATTR_KPARAM_INFO
	.align		4
.L_25:
        /*0048*/ 	.byte	0x04, 0x17
        /*004a*/ 	.short	(.L_27 - .L_26)
.L_26:
        /*004c*/ 	.word	0x00000000
        /*0050*/ 	.short	0x0000
        /*0052*/ 	.short	0x0000
        /*0054*/ 	.byte	0x00, 0xf5, 0x21, 0x00


	//----- nvinfo : EIATTR_SPARSE_MMA_MASK
	.align		4
.L_27:
        /*0058*/ 	.byte	0x03, 0x50
        /*005a*/ 	.short	0x0000


	//----- nvinfo : EIATTR_MAXREG_COUNT
	.align		4
        /*005c*/ 	.byte	0x03, 0x1b
        /*005e*/ 	.short	0x00ff


	//----- nvinfo : EIATTR_MERCURY_ISA_VERSION
	.align		4
        /*0060*/ 	.byte	0x03, 0x5f
        /*0062*/ 	.short	0x0101


	//----- nvinfo : EIATTR_VRC_CTA_INIT_COUNT
	.align		4
        /*0064*/ 	.byte	0x02, 0x4a
	.zero		1
	.zero		1


	//----- nvinfo : EIATTR_EXIT_INSTR_OFFSETS
	.align		4
        /*0068*/ 	.byte	0x04, 0x1c
        /*006a*/ 	.short	(.L_29 - .L_28)


	//   ....[0]....
.L_28:
        /*006c*/ 	.word	0x00002ca0


	//----- nvinfo : EIATTR_CRS_STACK_SIZE
	.align		4
.L_29:
        /*0070*/ 	.byte	0x04, 0x1e
        /*0072*/ 	.short	(.L_31 - .L_30)
.L_30:
        /*0074*/ 	.word	0x00000000


	//----- nvinfo : EIATTR_CBANK_PARAM_SIZE
	.align		4
.L_31:
        /*0078*/ 	.byte	0x03, 0x19
        /*007a*/ 	.short	0x0028


	//----- nvinfo : EIATTR_PARAM_CBANK
	.align		4
        /*007c*/ 	.byte	0x04, 0x0a
        /*007e*/ 	.short	(.L_33 - .L_32)
	.align		4
.L_32:
        /*0080*/ 	.word	index@(.nv.constant0._Z21init_whale_populationP5WhalePiPfS2_P17curandStateXORWOW)
        /*0084*/ 	.short	0x0380
        /*0086*/ 	.short	0x0028


	//----- nvinfo : EIATTR_SW_WAR
	.align		4
.L_33:
        /*0088*/ 	.byte	0x04, 0x36
        /*008a*/ 	.short	(.L_35 - .L_34)
.L_34:
        /*008c*/ 	.word	0x00000008
.L_35:


//--------------------- .nv.callgraph             --------------------------
	.section	.nv.callgraph,"",@"SHT_CUDA_CALLGRAPH"
	.align	4
	.sectionentsize	8
	.align		4
        /*0000*/ 	.word	0x00000000
	.align		4
        /*0004*/ 	.word	0xffffffff
	.align		4
        /*0008*/ 	.word	0x00000000
	.align		4
        /*000c*/ 	.word	0xfffffffe
	.align		4
        /*0010*/ 	.word	0x00000000
	.align		4
        /*0014*/ 	.word	0xfffffffd
	.align		4
        /*0018*/ 	.word	0x00000000
	.align		4
        /*001c*/ 	.word	0xfffffffc


//--------------------- .nv.constant4             --------------------------
	.section	.nv.constant4,"a",@progbits
	.align	8
	.align		8
.nv.constant4:
        /*0000*/ 	.dword	precalc_xorwow_matrix
	.align		8
        /*0008*/ 	.dword	precalc_xorwow_offset_matrix
	.align		8
        /*0010*/ 	.dword	mrg32k3aM1
	.align		8
        /*0018*/ 	.dword	mrg32k3aM2
	.align		8
        /*0020*/ 	.dword	mrg32k3aM1SubSeq
	.align		8
        /*0028*/ 	.dword	mrg32k3aM2SubSeq
	.align		8
        /*0030*/ 	.dword	mrg32k3aM1Seq
	.align		8
        /*0038*/ 	.dword	mrg32k3aM2Seq
	.align		8
        /*0040*/ 	.dword	__cudart_i2opi_f


//--------------------- .nv.constant3             --------------------------
	.section	.nv.constant3,"a",@progbits
	.align	8
.nv.constant3:
	.type		__cr_lgamma_table,@object
	.size		__cr_lgamma_table,(.L_8 - __cr_lgamma_table)
__cr_lgamma_table:
        /*0000*/ 	.byte	0x00, 0x00, 0x00, 0x00, 0x00, 0x00, 0x00, 0x00, 0x00, 0x00, 0x00, 0x00, 0x00, 0x00, 0x00, 0x00
        /*0010*/ 	.byte	0xef, 0x39, 0xfa, 0xfe, 0x42, 0x2e, 0xe6, 0x3f, 0x02, 0x20, 0x2a, 0xfa, 0x0b, 0xab, 0xfc, 0x3f
        /*0020*/ 	.byte	0xf9, 0x2c, 0x92, 0x7c, 0xa7, 0x6c, 0x09, 0x40, 0xc9, 0x79, 0x44, 0x3c, 0x64, 0x26, 0x13, 0x40
        /*0030*/ 	.byte	0xca, 0x01, 0xcf, 0x3a, 0x27, 0x51, 0x1a, 0x40, 0x30, 0xcc, 0x2d, 0xf3, 0xe1, 0x0c, 0x21, 0x40
        /*0040*/ 	.byte	0x0d, 0xb7, 0xfc, 0x82, 0x8e, 0x35, 0x25, 0x40
.L_8:


//--------------------- .text._Z21init_whale_populationP5WhalePiPfS2_P17curandStateXORWOW --------------------------
	.section	.text._Z21init_whale_populationP5WhalePiPfS2_P17curandStateXORWOW,"ax",@progbits
	.align	128
        .global         _Z21init_whale_populationP5WhalePiPfS2_P17curandStateXORWOW
        .type           _Z21init_whale_populationP5WhalePiPfS2_P17curandStateXORWOW,@function
        .size           _Z21init_whale_populationP5WhalePiPfS2_P17curandStateXORWOW,(.L_x_24 - _Z21init_whale_populationP5WhalePiPfS2_P17curandStateXORWOW)
        .other          _Z21init_whale_populationP5WhalePiPfS2_P17curandStateXORWOW,@"STO_CUDA_ENTRY STV_DEFAULT"
_Z21init_whale_populationP5WhalePiPfS2_P17curandStateXORWOW:
.text._Z21init_whale_populationP5WhalePiPfS2_P17curandStateXORWOW:
[----:B------:R-:W-:Y:S01]  /*0000*/  LDC R1, c[0x0][0x37c] ;  /* 0x0000df00ff017b82 */ /* 0x000fe20000000800 */
[----:B------:R-:W0:Y:S01]  /*0010*/  S2R R12, SR_TID.X ;  /* 0x00000000000c7919 */ /* 0x000e220000002100 */
[----:B------:R-:W1:Y:S01]  /*0020*/  LDCU.64 UR6, c[0x0][0x358] ;  /* 0x00006b00ff0677ac */ /* 0x000e620008000a00 */
[----:B------:R-:W-:-:S05]  /*0030*/  CS2R R4, SR_CLOCKLO ;  /* 0x0000000000047805 */ /* 0x000fca0000015000 */
[----:B------:R-:W1:Y:S01]  /*0040*/  LDC.64 R2, c[0x0][0x3a0] ;  /* 0x0000e800ff027b82 */ /* 0x000e620000000a00 */
[----:B------:R-:W-:Y:S01]  /*0050*/  LOP3.LUT R0, R4, 0xaad26b49, RZ, 0x3c, !PT ;  /* 0xaad26b4904007812 */ /* 0x000fe200078e3cff */
[----:B------:R-:W-:Y:S01]  /*0060*/  BSSY.RECONVERGENT B0, `(.L_x_0) ;  /* 0x00000e3000007945 */ /* 0x000fe20003800200 */
[----:B------:R-:W-:Y:S02]  /*0070*/  LOP3.LUT R4, R5, 0xf7dcefdd, RZ, 0x3c, !PT ;  /* 0xf7dcefdd05047812 */ /* 0x000fe400078e3cff */
[----:B0-----:R-:W-:Y:S01]  /*0080*/  ISETP.NE.AND P0, PT, R12, RZ, PT ;  /* 0x000000ff0c00720c */ /* 0x001fe20003f05270 */
[----:B------:R-:W-:Y:S02]  /*0090*/  IMAD R0, R0, 0x4182bed5, RZ ;  /* 0x4182bed500007824 */ /* 0x000fe400078e02ff */
[----:B------:R-:W-:Y:S02]  /*00a0*/  IMAD R5, R4, -0x658354e5, RZ ;  /* 0x9a7cab1b04057824 */ /* 0x000fe400078e02ff */
[C---:B------:R-:W-:Y:S01]  /*00b0*/  VIADD R7, R0.reuse, 0x75bcd15 ;  /* 0x075bcd1500077836 */ /* 0x040fe20000000000 */
[C---:B------:R-:W-:Y:S01]  /*00c0*/  LOP3.LUT R8, R0.reuse, 0x159a55e5, RZ, 0x3c, !PT ;  /* 0x159a55e500087812 */ /* 0x040fe200078e3cff */
[C---:B------:R-:W-:Y:S01]  /*00d0*/  VIADD R11, R0.reuse, 0x583f19 ;  /* 0x00583f19000b7836 */ /* 0x040fe20000000000 */
[----:B------:R-:W-:Y:S01]  /*00e0*/  IADD3 R6, PT, PT, R0, 0x64f0c9, R5 ;  /* 0x0064f0c900067810 */ /* 0x000fe20007ffe005 */
[C---:B------:R-:W-:Y:S01]  /*00f0*/  VIADD R9, R5.reuse, 0x1f123bb5 ;  /* 0x1f123bb505097836 */ /* 0x040fe20000000000 */
[----:B------:R-:W-:-:S03]  /*0100*/  LOP3.LUT R10, R5, 0x5491333, RZ, 0x3c, !PT ;  /* 0x05491333050a7812 */ /* 0x000fc600078e3cff */
[----:B-1----:R0:W-:Y:S04]  /*0110*/  STG.E.64 desc[UR6][R2.64], R6 ;  /* 0x0000000602007986 */ /* 0x0021e8000c101b06 */
[----:B------:R0:W-:Y:S04]  /*0120*/  STG.E.64 desc[UR6][R2.64+0x8], R8 ;  /* 0x0000080802007986 */ /* 0x0001e8000c101b06 */
[----:B------:R0:W-:Y:S01]  /*0130*/  STG.E.64 desc[UR6][R2.64+0x10], R10 ;  /* 0x0000100a02007986 */ /* 0x0001e2000c101b06 */
[----:B------:R-:W-:Y:S05]  /*0140*/  @!P0 BRA `(.L_x_1) ;  /* 0x0000000c00508947 */ /* 0x000fea0003800000 */
[----:B------:R-:W-:Y:S01]  /*0150*/  IMAD.MOV.U32 R0, RZ, RZ, R12 ;  /* 0x000000ffff007224 */ /* 0x000fe200078e000c */
[----:B0-----:R-:W-:-:S07]  /*0160*/  CS2R R6, SRZ ;  /* 0x0000000000067805 */ /* 0x001fce000001ff00 */
.L_x_7:
[----:B------:R-:W-:Y:S01]  /*0170*/  LOP3.LUT R2, R0, 0x3, RZ, 0xc0, !PT ;  /* 0x0000000300027812 */ /* 0x000fe200078ec0ff */
[----:B------:R-:W-:Y:S03]  /*0180*/  BSSY.RECONVERGENT B1, `(.L_x_2) ;  /* 0x00000ca000017945 */ /* 0x000fe60003800200 */
[----:B------:R-:W-:-:S04]  /*0190*/  ISETP.NE.U32.AND P0, PT, R2, RZ, PT ;  /* 0x000000ff0200720c */ /* 0x000fc80003f05070 */
[----:B------:R-:W-:-:S13]  /*01a0*/  ISETP.NE.AND.EX P0, PT, RZ, RZ, PT, P0 ;  /* 0x000000ffff00720c */ /* 0x000fda0003f05300 */
[----:B0-----:R-:W-:Y:S05]  /*01b0*/  @!P0 BRA `(.L_x_3) ;  /* 0x0000000c00188947 */ /* 0x001fea0003800000 */
[----:B------:R-:W0:Y:S01]  /*01c0*/  LDC.64 R2, c[0x4][RZ] ;  /* 0x01000000ff027b82 */ /* 0x000e220000000a00 */
[----:B------:R-:W-:Y:S02]  /*01d0*/  IMAD.MOV.U32 R8, RZ, RZ, RZ ;  /* 0x000000ffff087224 */ /* 0x000fe400078e00ff */
[----:B0-----:R-:W-:-:S07]  /*01e0*/  IMAD.WIDE.U32 R2, R6, 0xc80, R2 ;  /* 0x00000c8006027825 */ /* 0x001fce00078e0002 */
.L_x_6:
[----:B0-----:R-:W-:Y:S02]  /*01f0*/  CS2R R10, SRZ ;  /* 0x00000000000a7805 */ /* 0x001fe4000001ff00 */
[----:B------:R-:W-:Y:S01]  /*0200*/  CS2R R12, SRZ ;  /* 0x00000000000c7805 */ /* 0x000fe2000001ff00 */
[----:B------:R-:W-:Y:S02]  /*0210*/  IMAD.MOV.U32 R9, RZ, RZ, RZ ;  /* 0x000000ffff097224 */ /* 0x000fe400078e00ff */
[----:B------:R-:W-:-:S07]  /*0220*/  IMAD.MOV.U32 R14, RZ, RZ, RZ ;  /* 0x000000ffff0e7224 */ /* 0x000fce00078e00ff */
.L_x_5:
[----:B------:R-:W0:Y:S02]  /*0230*/  LDC.64 R4, c[0x0][0x3a0] ;  /* 0x0000e800ff047b82 */ /* 0x000e240000000a00 */
[----:B0-----:R-:W-:-:S05]  /*0240*/  IMAD.WIDE.U32 R4, R14, 0x4, R4 ;  /* 0x000000040e047825 */ /* 0x001fca00078e0004 */
[----:B------:R0:W5:Y:S01]  /*0250*/  LDG.E R15, desc[UR6][R4.64+0x4] ;  /* 0x00000406040f7981 */ /* 0x000162000c1e1900 */
[----:B------:R-:W-:Y:S02]  /*0260*/  IMAD.SHL.U32 R16, R14, 0x20, RZ ;  /* 0x000000200e107824 */ /* 0x000fe400078e00ff */
[----:B------:R-:W-:-:S07]  /*0270*/  IMAD.MOV.U32 R17, RZ, RZ, RZ ;  /* 0x000000ffff117224 */ /* 0x000fce00078e00ff */
.L_x_4:
[----:B-----5:R-:W-:Y:S01]  /*0280*/  SHF.R.U32.HI R23, RZ, R17, R15 ;  /* 0x00000011ff177219 */ /* 0x020fe2000001160f */
[----:B0-----:R-:W-:-:S03]  /*0290*/  IMAD.IADD R4, R16, 0x1, R17 ;  /* 0x0000000110047824 */ /* 0x001fc600078e0211 */
[----:B------:R-:W-:-:S04]  /*02a0*/  LOP3.LUT R5, R23, 0x1, RZ, 0xc0, !PT ;  /* 0x0000000117057812 */ /* 0x000fc800078ec0ff */
[----:B------:R-:W-:Y:S01]  /*02b0*/  ISETP.NE.U32.AND P0, PT, R5, 0x1, PT ;  /* 0x000000010500780c */ /* 0x000fe20003f05070 */
[----:B------:R-:W-:-:S03]  /*02c0*/  IMAD R5, R4, 0x5, RZ ;  /* 0x0000000504057824 */ /* 0x000fc600078e02ff */
[----:B------:R-:W-:Y:S01]  /*02d0*/  R2P PR, R23, 0x7e ;  /* 0x0000007e17007804 */ /* 0x000fe20000000000 */
[----:B------:R-:W-:-:S08]  /*02e0*/  IMAD.WIDE.U32 R4, R5, 0x4, R2 ;  /* 0x0000000405047825 */ /* 0x000fd000078e0002 */
[----:B------:R-:W2:Y:S04]  /*02f0*/  @!P0 LDG.E R19, desc[UR6][R4.64+0x10] ;  /* 0x0000100604138981 */ /* 0x000ea8000c1e1900 */
[----:B------:R-:W3:Y:S04]  /*0300*/  @P1 LDG.E R21, desc[UR6][R4.64+0x24] ;  /* 0x0000240604151981 */ /* 0x000ee8000c1e1900 */
[----:B------:R-:W4:Y:S04]  /*0310*/  @P2 LDG.E R25, desc[UR6][R4.64+0x38] ;  /* 0x0000380604192981 */ /* 0x000f28000c1e1900 */
[----:B------:R-:W4:Y:S04]  /*0320*/  @P3 LDG.E R27, desc[UR6][R4.64+0x4c] ;  /* 0x00004c06041b3981 */ /* 0x000f28000c1e1900 */
[----:B------:R-:W4:Y:S04]  /*0330*/  @P4 LDG.E R29, desc[UR6][R4.64+0x60] ;  /* 0x00006006041d4981 */ /* 0x000f28000c1e1900 */
[----:B------:R-:W4:Y:S04]  /*0340*/  @!P0 LDG.E R18, desc[UR6][R4.64] ;  /* 0x0000000604128981 */ /* 0x000f28000c1e1900 */
[----:B------:R-:W4:Y:S04]  /*0350*/  @!P0 LDG.E R20, desc[UR6][R4.64+0x4] ;  /* 0x0000040604148981 */ /* 0x000f28000c1e1900 */
[----:B------:R-:W4:Y:S04]  /*0360*/  @P5 LDG.E R22, desc[UR6][R4.64+0x74] ;  /* 0x0000740604165981 */ /* 0x000f28000c1e1900 */
[----:B------:R-:W4:Y:S04]  /*0370*/  @P1 LDG.E R24, desc[UR6][R4.64+0x20] ;  /* 0x0000200604181981 */ /* 0x000f28000c1e1900 */
[----:B------:R-:W4:Y:S04]  /*0380*/  @P2 LDG.E R26, desc[UR6][R4.64+0x28] ;  /* 0x00002806041a2981 */ /* 0x000f28000c1e1900 */
[----:B------:R-:W4:Y:S01]  /*0390*/  @P4 LDG.E R28, desc[UR6][R4.64+0x50] ;  /* 0x00005006041c4981 */ /* 0x000f22000c1e1900 */
[----:B--2---:R-:W-:-:S03]  /*03a0*/  @!P0 LOP3.LUT R10, R10, R19, RZ, 0x3c, !PT ;  /* 0x000000130a0a8212 */ /* 0x004fc600078e3cff */
[----:B------:R-:W2:Y:S01]  /*03b0*/  @!P0 LDG.E R19, desc[UR6][R4.64+0x8] ;  /* 0x0000080604138981 */ /* 0x000ea2000c1e1900 */
[----:B---3--:R-:W-:-:S03]  /*03c0*/  @P1 LOP3.LUT R10, R10, R21, RZ, 0x3c, !PT ;  /* 0x000000150a0a1212 */ /* 0x008fc600078e3cff */
[----:B------:R-:W3:Y:S01]  /*03d0*/  @P1 LDG.E R21, desc[UR6][R4.64+0x1c] ;  /* 0x00001c0604151981 */ /* 0x000ee2000c1e1900 */
[----:B----4-:R-:W-:-:S03]  /*03e0*/  @P2 LOP3.LUT R10, R10, R25, RZ, 0x3c, !PT ;  /* 0x000000190a0a2212 */ /* 0x010fc600078e3cff */
[----:B------:R-:W4:Y:S01]  /*03f0*/  @P6 LDG.E R25, desc[UR6][R4.64+0x88] ;  /* 0x0000880604196981 */ /* 0x000f22000c1e1900 */
[----:B------:R-:W-:-:S04]  /*0400*/  @P3 LOP3.LUT R10, R10, R27, RZ, 0x3c, !PT ;  /* 0x0000001b0a0a3212 */ /* 0x000fc800078e3cff */
[----:B------:R-:W-:Y:S02]  /*0410*/  @P4 LOP3.LUT R10, R10, R29, RZ, 0x3c, !PT ;  /* 0x0000001d0a0a4212 */ /* 0x000fe400078e3cff */
[----:B------:R-:W-:Y:S02]  /*0420*/  @!P0 LOP3.LUT R9, R9, R18, RZ, 0x3c, !PT ;  /* 0x0000001209098212 */ /* 0x000fe400078e3cff */
[----:B------:R-:W4:Y:S01]  /*0430*/  @!P0 LDG.E R18, desc[UR6][R4.64+0xc] ;  /* 0x00000c0604128981 */ /* 0x000f22000c1e1900 */
[----:B------:R-:W-:-:S03]  /*0440*/  @!P0 LOP3.LUT R13, R13, R20, RZ, 0x3c, !PT ;  /* 0x000000140d0d8212 */ /* 0x000fc600078e3cff */
[----:B------:R-:W4:Y:S01]  /*0450*/  @P1 LDG.E R20, desc[UR6][R4.64+0x14] ;  /* 0x0000140604141981 */ /* 0x000f22000c1e1900 */
[----:B------:R-:W-:-:S03]  /*0460*/  @P5 LOP3.LUT R10, R10, R22, RZ, 0x3c, !PT ;  /* 0x000000160a0a5212 */ /* 0x000fc600078e3cff */
[----:B------:R-:W4:Y:S01]  /*0470*/  @P1 LDG.E R22, desc[UR6][R4.64+0x18] ;  /* 0x0000180604161981 */ /* 0x000f22000c1e1900 */
[----:B--2---:R-:W-:-:S03]  /*0480*/  @!P0 LOP3.LUT R12, R12, R19, RZ, 0x3c, !PT ;  /* 0x000000130c0c8212 */ /* 0x004fc600078e3cff */
[----:B------:R-:W2:Y:S01]  /*0490*/  @P2 LDG.E R19, desc[UR6][R4.64+0x30] ;  /* 0x0000300604132981 */ /* 0x000ea2000c1e1900 */
[----:B---3--:R-:W-:-:S03]  /*04a0*/  @P1 LOP3.LUT R12, R12, R21, RZ, 0x3c, !PT ;  /* 0x000000150c0c1212 */ /* 0x008fc600078e3cff */
[----:B------:R-:W3:Y:S01]  /*04b0*/  @P3 LDG.E R21, desc[UR6][R4.64+0x44] ;  /* 0x0000440604153981 */ /* 0x000ee2000c1e1900 */
[----:B----4-:R-:W-:-:S03]  /*04c0*/  @!P0 LOP3.LUT R11, R11, R18, RZ, 0x3c, !PT ;  /* 0x000000120b0b8212 */ /* 0x010fc600078e3cff */
[----:B------:R-:W4:Y:S01]  /*04d0*/  @P2 LDG.E R18, desc[UR6][R4.64+0x2c] ;  /* 0x00002c0604122981 */ /* 0x000f22000c1e1900 */
[----:B------:R-:W-:-:S03]  /*04e0*/  @P1 LOP3.LUT R9, R9, R20, RZ, 0x3c, !PT ;  /* 0x0000001409091212 */ /* 0x000fc600078e3cff */
[----:B------:R-:W4:Y:S01]  /*04f0*/  @P2 LDG.E R20, desc[UR6][R4.64+0x34] ;  /* 0x0000340604142981 */ /* 0x000f22000c1e1900 */
[----:B------:R-:W-:Y:S02]  /*0500*/  @P1 LOP3.LUT R11, R11, R24, RZ, 0x3c, !PT ;  /* 0x000000180b0b1212 */ /* 0x000fe400078e3cff */
[----:B------:R-:W-:Y:S01]  /*0510*/  @P1 LOP3.LUT R13, R13, R22, RZ, 0x3c, !PT ;  /* 0x000000160d0d1212 */ /* 0x000fe200078e3cff */
[----:B------:R-:W4:Y:S01]  /*0520*/  @P3 LDG.E R24, desc[UR6][R4.64+0x40] ;  /* 0x0000400604183981 */ /* 0x000f22000c1e1900 */
[----:B------:R-:W-:-:S03]  /*0530*/  @P2 LOP3.LUT R9, R9, R26, RZ, 0x3c, !PT ;  /* 0x0000001a09092212 */ /* 0x000fc600078e3cff */
[----:B------:R-:W4:Y:S04]  /*0540*/  @P3 LDG.E R22, desc[UR6][R4.64+0x3c] ;  /* 0x00003c0604163981 */ /* 0x000f28000c1e1900 */
[----:B------:R-:W4:Y:S01]  /*0550*/  @P3 LDG.E R26, desc[UR6][R4.64+0x48] ;  /* 0x00004806041a3981 */ /* 0x000f22000c1e1900 */
[----:B--2---:R-:W-:-:S03]  /*0560*/  @P2 LOP3.LUT R12, R12, R19, RZ, 0x3c, !PT ;  /* 0x000000130c0c2212 */ /* 0x004fc600078e3cff */
[----:B------:R-:W2:Y:S01]  /*0570*/  @P4 LDG.E R19, desc[UR6][R4.64+0x58] ;  /* 0x0000580604134981 */ /* 0x000ea2000c1e1900 */
[----:B---3--:R-:W-:-:S03]  /*0580*/  @P3 LOP3.LUT R12, R12, R21, RZ, 0x3c, !PT ;  /* 0x000000150c0c3212 */ /* 0x008fc600078e3cff */
[----:B------:R-:W3:Y:S01]  /*0590*/  @P5 LDG.E R21, desc[UR6][R4.64+0x6c] ;  /* 0x00006c0604155981 */ /* 0x000ee2000c1e1900 */
[----:B----4-:R-:W-:-:S03]  /*05a0*/  @P2 LOP3.LUT R13, R13, R18, RZ, 0x3c, !PT ;  /* 0x000000120d0d2212 */ /* 0x010fc600078e3cff */
[----:B------:R-:W4:Y:S01]  /*05b0*/  @P4 LDG.E R18, desc[UR6][R4.64+0x54] ;  /* 0x0000540604124981 */ /* 0x000f22000c1e1900 */
[----:B------:R-:W-:-:S03]  /*05c0*/  @P2 LOP3.LUT R11, R11, R20, RZ, 0x3c, !PT ;  /* 0x000000140b0b2212 */ /* 0x000fc600078e3cff */
[----:B------:R-:W4:Y:S01]  /*05d0*/  @P4 LDG.E R20, desc[UR6][R4.64+0x5c] ;  /* 0x00005c0604144981 */ /* 0x000f22000c1e1900 */
[----:B------:R-:W-:-:S03]  /*05e0*/  @P3 LOP3.LUT R13, R13, R24, RZ, 0x3c, !PT ;  /* 0x000000180d0d3212 */ /* 0x000fc600078e3cff */
[----:B------:R-:W4:Y:S01]  /*05f0*/  @P5 LDG.E R24, desc[UR6][R4.64+0x68] ;  /* 0x0000680604185981 */ /* 0x000f22000c1e1900 */
[----:B------:R-:W-:-:S03]  /*0600*/  @P3 LOP3.LUT R9, R9, R22, RZ, 0x3c, !PT ;  /* 0x0000001609093212 */ /* 0x000fc600078e3cff */
[----:B------:R-:W4:Y:S01]  /*0610*/  @P5 LDG.E R22, desc[UR6][R4.64+0x64] ;  /* 0x0000640604165981 */ /* 0x000f22000c1e1900 */
[----:B------:R-:W-:-:S03]  /*0620*/  @P3 LOP3.LUT R11, R11, R26, RZ, 0x3c, !PT ;  /* 0x0000001a0b0b3212 */ /* 0x000fc600078e3cff */
[----:B------:R-:W4:Y:S01]  /*0630*/  @P5 LDG.E R26, desc[UR6][R4.64+0x70] ;  /* 0x00007006041a5981 */ /* 0x000f22000c1e1900 */
[----:B------:R-:W-:Y:S02]  /*0640*/  LOP3.LUT P0, RZ, R23, 0x80, RZ, 0xc0, !PT ;  /* 0x0000008017ff7812 */ /* 0x000fe4000780c0ff */
[----:B------:R-:W-:Y:S02]  /*0650*/  @P4 LOP3.LUT R9, R9, R28, RZ, 0x3c, !PT ;  /* 0x0000001c09094212 */ /* 0x000fe400078e3cff */
[----:B------:R-:W4:Y:S01]  /*0660*/  @P6 LDG.E R28, desc[UR6][R4.64+0x78] ;  /* 0x00007806041c6981 */ /* 0x000f22000c1e1900 */
[----:B------:R-:W-:-:S08]  /*0670*/  @P6 LOP3.LUT R10, R10, R25, RZ, 0x3c, !PT ;  /* 0x000000190a0a6212 */ /* 0x000fd000078e3cff */
        /* <DEDUP_REMOVED lines=15> */
[----:B------:R-:W-:Y:S02]  /*0770*/  @P6 LOP3.LUT R9, R9, R28, RZ, 0x3c, !PT ;  /* 0x0000001c09096212 */ /* 0x000fe400078e3cff */
[----:B------:R-:W-:Y:S02]  /*0780*/  @P0 LOP3.LUT R10, R10, R25, RZ, 0x3c, !PT ;  /* 0x000000190a0a0212 */ /* 0x000fe400078e3cff */
[----:B--2---:R-:W-:-:S04]  /*0790*/  @P6 LOP3.LUT R12, R12, R19, RZ, 0x3c, !PT ;  /* 0x000000130c0c6212 */ /* 0x004fc800078e3cff */
[----:B---3--:R-:W-:Y:S02]  /*07a0*/  @P0 LOP3.LUT R12, R12, R21, RZ, 0x3c, !PT ;  /* 0x000000150c0c0212 */ /* 0x008fe400078e3cff */
[----:B----4-:R-:W-:Y:S02]  /*07b0*/  @P6 LOP3.LUT R13, R13, R18, RZ, 0x3c, !PT ;  /* 0x000000120d0d6212 */ /* 0x010fe400078e3cff */
[----:B------:R-:W-:Y:S02]  /*07c0*/  @P6 LOP3.LUT R11, R11, R20, RZ, 0x3c, !PT ;  /* 0x000000140b0b6212 */ /* 0x000fe400078e3cff */
[----:B------:R-:W-:Y:S02]  /*07d0*/  @P0 LOP3.LUT R13, R13, R24, RZ, 0x3c, !PT ;  /* 0x000000180d0d0212 */ /* 0x000fe400078e3cff */
[----:B------:R-:W-:Y:S02]  /*07e0*/  @P0 LOP3.LUT R9, R9, R22, RZ, 0x3c, !PT ;  /* 0x0000001609090212 */ /* 0x000fe400078e3cff */
[----:B------:R-:W-:-:S02]  /*07f0*/  @P0 LOP3.LUT R11, R11, R26, RZ, 0x3c, !PT ;  /* 0x0000001a0b0b0212 */ /* 0x000fc400078e3cff */
[----:B------:R-:W-:-:S13]  /*0800*/  R2P PR, R23.B1, 0x7f ;  /* 0x0000007f17007804 */ /* 0x000fda0000001000 */
[----:B------:R-:W2:Y:S04]  /*0810*/  @P0 LDG.E R19, desc[UR6][R4.64+0xa8] ;  /* 0x0000a80604130981 */ /* 0x000ea8000c1e1900 */
[----:B------:R-:W3:Y:S04]  /*0820*/  @P0 LDG.E R20, desc[UR6][R4.64+0xa4] ;  /* 0x0000a40604140981 */ /* 0x000ee8000c1e1900 */
[----:B------:R-:W4:Y:S04]  /*0830*/  @P0 LDG.E R18, desc[UR6][R4.64+0xa0] ;  /* 0x0000a00604120981 */ /* 0x000f28000c1e1900 */
[----:B------:R-:W4:Y:S04]  /*0840*/  @P0 LDG.E R22, desc[UR6][R4.64+0xac] ;  /* 0x0000ac0604160981 */ /* 0x000f28000c1e1900 */
[----:B------:R-:W4:Y:S04]  /*0850*/  @P0 LDG.E R21, desc[UR6][R4.64+0xb0] ;  /* 0x0000b00604150981 */ /* 0x000f28000c1e1900 */
[----:B------:R-:W4:Y:S04]  /*0860*/  @P1 LDG.E R24, desc[UR6][R4.64+0xb8] ;  /* 0x0000b80604181981 */ /* 0x000f28000c1e1900 */
[----:B------:R-:W4:Y:S04]  /*0870*/  @P1 LDG.E R26, desc[UR6][R4.64+0xc0] ;  /* 0x0000c006041a1981 */ /* 0x000f28000c1e1900 */
        /* <DEDUP_REMOVED lines=10> */
[----:B------:R-:W-:Y:S02]  /*0920*/  @P0 LOP3.LUT R10, R10, R21, RZ, 0x3c, !PT ;  /* 0x000000150a0a0212 */ /* 0x000fe400078e3cff */
[----:B------:R-:W-:Y:S01]  /*0930*/  LOP3.LUT P0, RZ, R23, 0x8000, RZ, 0xc0, !PT ;  /* 0x0000800017ff7812 */ /* 0x000fe2000780c0ff */
[----:B------:R-:W4:Y:S04]  /*0940*/  @P2 LDG.E R21, desc[UR6][R4.64+0xd8] ;  /* 0x0000d80604152981 */ /* 0x000f28000c1e1900 */
        /* <DEDUP_REMOVED lines=11> */
[----:B------:R-:W-:Y:S02]  /*0a00*/  @P2 LOP3.LUT R9, R9, R28, RZ, 0x3c, !PT ;  /* 0x0000001c09092212 */ /* 0x000fe400078e3cff */
[----:B----4-:R-:W-:Y:S01]  /*0a10*/  @P2 LOP3.LUT R13, R13, R18, RZ, 0x3c, !PT ;  /* 0x000000120d0d2212 */ /* 0x010fe200078e3cff */
[----:B------:R-:W4:Y:S01]  /*0a20*/  @P5 LDG.E R28, desc[UR6][R4.64+0x110] ;  /* 0x00011006041c5981 */ /* 0x000f22000c1e1900 */
[----:B------:R-:W-:-:S03]  /*0a30*/  @P3 LOP3.LUT R9, R9, R22, RZ, 0x3c, !PT ;  /* 0x0000001609093212 */ /* 0x000fc600078e3cff */
[----:B------:R-:W4:Y:S01]  /*0a40*/  @P4 LDG.E R18, desc[UR6][R4.64+0xf0] ;  /* 0x0000f00604124981 */ /* 0x000f22000c1e1900 */
[----:B------:R-:W-:-:S03]  /*0a50*/  @P2 LOP3.LUT R10, R10, R21, RZ, 0x3c, !PT ;  /* 0x000000150a0a2212 */ /* 0x000fc600078e3cff */
[----:B------:R-:W4:Y:S04]  /*0a60*/  @P4 LDG.E R21, desc[UR6][R4.64+0xf8] ;  /* 0x0000f80604154981 */ /* 0x000f28000c1e1900 */
[----:B------:R-:W4:Y:S01]  /*0a70*/  @P4 LDG.E R22, desc[UR6][R4.64+0xfc] ;  /* 0x0000fc0604164981 */ /* 0x000f22000c1e1900 */
[----:B------:R-:W-:-:S03]  /*0a80*/  @P3 LOP3.LUT R13, R13, R24, RZ, 0x3c, !PT ;  /* 0x000000180d0d3212 */ /* 0x000fc600078e3cff */
[----:B------:R-:W4:Y:S01]  /*0a90*/  @P5 LDG.E R24, desc[UR6][R4.64+0x104] ;  /* 0x0001040604185981 */ /* 0x000f22000c1e1900 */
[----:B------:R-:W-:-:S03]  /*0aa0*/  @P3 LOP3.LUT R10, R10, R25, RZ, 0x3c, !PT ;  /* 0x000000190a0a3212 */ /* 0x000fc600078e3cff */
[----:B------:R-:W4:Y:S01]  /*0ab0*/  @P5 LDG.E R25, desc[UR6][R4.64+0x10c] ;  /* 0x00010c0604195981 */ /* 0x000f22000c1e1900 */
[----:B--2---:R-:W-:-:S03]  /*0ac0*/  @P2 LOP3.LUT R12, R12, R19, RZ, 0x3c, !PT ;  /* 0x000000130c0c2212 */ /* 0x004fc600078e3cff */
[----:B------:R-:W2:Y:S01]  /*0ad0*/  @P5 LDG.E R19, desc[UR6][R4.64+0x114] ;  /* 0x0001140604135981 */ /* 0x000ea2000c1e1900 */
[----:B------:R-:W-:-:S03]  /*0ae0*/  @P3 LOP3.LUT R12, R12, R23, RZ, 0x3c, !PT ;  /* 0x000000170c0c3212 */ /* 0x000fc600078e3cff */
[----:B------:R-:W2:Y:S01]  /*0af0*/  @P4 LDG.E R23, desc[UR6][R4.64+0x100] ;  /* 0x0001000604174981 */ /* 0x000ea2000c1e1900 */
[----:B---3--:R-:W-:-:S03]  /*0b00*/  @P2 LOP3.LUT R11, R11, R20, RZ, 0x3c, !PT ;  /* 0x000000140b0b2212 */ /* 0x008fc600078e3cff */
[----:B------:R-:W3:Y:S01]  /*0b10*/  @P4 LDG.E R20, desc[UR6][R4.64+0xf4] ;  /* 0x0000f40604144981 */ /* 0x000ee2000c1e1900 */
[----:B------:R-:W-:-:S03]  /*0b20*/  @P3 LOP3.LUT R11, R11, R26, RZ, 0x3c, !PT ;  /* 0x0000001a0b0b3212 */ /* 0x000fc600078e3cff */
[----:B------:R-:W3:Y:S01]  /*0b30*/  @P5 LDG.E R26, desc[UR6][R4.64+0x108] ;  /* 0x00010806041a5981 */ /* 0x000ee2000c1e1900 */
[----:B----4-:R-:W-:Y:S02]  /*0b40*/  @P4 LOP3.LUT R9, R9, R18, RZ, 0x3c, !PT ;  /* 0x0000001209094212 */ /* 0x010fe400078e3cff */
[----:B------:R-:W-:Y:S01]  /*0b50*/  @P4 LOP3.LUT R12, R12, R21, RZ, 0x3c, !PT ;  /* 0x000000150c0c4212 */ /* 0x000fe200078e3cff */
[----:B------:R-:W4:Y:S01]  /*0b60*/  @P6 LDG.E R18, desc[UR6][R4.64+0x118] ;  /* 0x0001180604126981 */ /* 0x000f22000c1e1900 */
[----:B------:R-:W-:-:S03]  /*0b70*/  @P4 LOP3.LUT R11, R11, R22, RZ, 0x3c, !PT ;  /* 0x000000160b0b4212 */ /* 0x000fc600078e3cff */
        /* <DEDUP_REMOVED lines=10> */
[----:B---3--:R-:W-:Y:S02]  /*0c20*/  @P4 LOP3.LUT R13, R13, R20, RZ, 0x3c, !PT ;  /* 0x000000140d0d4212 */ /* 0x008fe400078e3cff */
[----:B------:R-:W-:Y:S01]  /*0c30*/  @P5 LOP3.LUT R10, R10, R19, RZ, 0x3c, !PT ;  /* 0x000000130a0a5212 */ /* 0x000fe200078e3cff */
[----:B------:R-:W3:Y:S01]  /*0c40*/  @P6 LDG.E R20, desc[UR6][R4.64+0x11c] ;  /* 0x00011c0604146981 */ /* 0x000ee2000c1e1900 */
[----:B------:R-:W-:-:S03]  /*0c50*/  @P5 LOP3.LUT R13, R13, R26, RZ, 0x3c, !PT ;  /* 0x0000001a0d0d5212 */ /* 0x000fc600078e3cff */
[----:B------:R-:W3:Y:S04]  /*0c60*/  @P6 LDG.E R19, desc[UR6][R4.64+0x128] ;  /* 0x0001280604136981 */ /* 0x000ee8000c1e1900 */
[----:B------:R-:W3:Y:S01]  /*0c70*/  @P0 LDG.E R26, desc[UR6][R4.64+0x130] ;  /* 0x00013006041a0981 */ /* 0x000ee2000c1e1900 */
[----:B------:R-:W-:-:S05]  /*0c80*/  VIADD R17, R17, 0x10 ;  /* 0x0000001011117836 */ /* 0x000fca0000000000 */
[----:B------:R-:W-:Y:S02]  /*0c90*/  ISETP.NE.AND P1, PT, R17, 0x20, PT ;  /* 0x000000201100780c */ /* 0x000fe40003f25270 */
[----:B----4-:R-:W-:Y:S02]  /*0ca0*/  @P6 LOP3.LUT R9, R9, R18, RZ, 0x3c, !PT ;  /* 0x0000001209096212 */ /* 0x010fe400078e3cff */
[----:B------:R-:W-:Y:S02]  /*0cb0*/  @P6 LOP3.LUT R12, R12, R21, RZ, 0x3c, !PT ;  /* 0x000000150c0c6212 */ /* 0x000fe400078e3cff */
[----:B------:R-:W-:Y:S02]  /*0cc0*/  @P6 LOP3.LUT R11, R11, R22, RZ, 0x3c, !PT ;  /* 0x000000160b0b6212 */ /* 0x000fe400078e3cff */
[----:B------:R-:W-:Y:S02]  /*0cd0*/  @P0 LOP3.LUT R9, R9, R24, RZ, 0x3c, !PT ;  /* 0x0000001809090212 */ /* 0x000fe400078e3cff */
[----:B------:R-:W-:-:S02]  /*0ce0*/  @P0 LOP3.LUT R11, R11, R28, RZ, 0x3c, !PT ;  /* 0x0000001c0b0b0212 */ /* 0x000fc400078e3cff */
[----:B--2---:R-:W-:Y:S02]  /*0cf0*/  @P0 LOP3.LUT R12, R12, R23, RZ, 0x3c, !PT ;  /* 0x000000170c0c0212 */ /* 0x004fe400078e3cff */
[----:B---3--:R-:W-:Y:S02]  /*0d00*/  @P6 LOP3.LUT R13, R13, R20, RZ, 0x3c, !PT ;  /* 0x000000140d0d6212 */ /* 0x008fe400078e3cff */
[----:B------:R-:W-:Y:S02]  /*0d10*/  @P6 LOP3.LUT R10, R10, R19, RZ, 0x3c, !PT ;  /* 0x000000130a0a6212 */ /* 0x000fe400078e3cff */
[----:B------:R-:W-:Y:S02]  /*0d20*/  @P0 LOP3.LUT R13, R13, R26, RZ, 0x3c, !PT ;  /* 0x0000001a0d0d0212 */ /* 0x000fe400078e3cff */
[----:B------:R-:W-:Y:S01]  /*0d30*/  @P0 LOP3.LUT R10, R10, R25, RZ, 0x3c, !PT ;  /* 0x000000190a0a0212 */ /* 0x000fe200078e3cff */
[----:B------:R-:W-:Y:S06]  /*0d40*/  @P1 BRA `(.L_x_4) ;  /* 0xfffffff4004c1947 */ /* 0x000fec000383ffff */
[----:B------:R-:W-:-:S05]  /*0d50*/  VIADD R14, R14, 0x1 ;  /* 0x000000010e0e7836 */ /* 0x000fca0000000000 */
[----:B------:R-:W-:-:S13]  /*0d60*/  ISETP.NE.AND P0, PT, R14, 0x5, PT ;  /* 0x000000050e00780c */ /* 0x000fda0003f05270 */
[----:B------:R-:W-:Y:S05]  /*0d70*/  @P0 BRA `(.L_x_5) ;  /* 0xfffffff4002c0947 */ /* 0x000fea000383ffff */
[----:B------:R-:W0:Y:S01]  /*0d80*/  LDC.64 R4, c[0x0][0x3a0] ;  /* 0x0000e800ff047b82 */ /* 0x000e220000000a00 */
[----:B------:R-:W-:Y:S01]  /*0d90*/  VIADD R8, R8, 0x1 ;  /* 0x0000000108087836 */ /* 0x000fe20000000000 */
[----:B------:R-:W-:-:S04]  /*0da0*/  LOP3.LUT R15, R0, 0x3, RZ, 0xc0, !PT ;  /* 0x00000003000f7812 */ /* 0x000fc800078ec0ff */
[----:B------:R-:W-:Y:S01]  /*0db0*/  ISETP.GE.U32.AND P0, PT, R8, R15, PT ;  /* 0x0000000f0800720c */ /* 0x000fe20003f06070 */
[----:B0-----:R0:W-:Y:S04]  /*0dc0*/  STG.E desc[UR6][R4.64+0x4], R9 ;  /* 0x0000040904007986 */ /* 0x0011e8000c101906 */
[----:B------:R0:W-:Y:S04]  /*0dd0*/  STG.E desc[UR6][R4.64+0x8], R13 ;  /* 0x0000080d04007986 */ /* 0x0001e8000c101906 */
[----:B------:R0:W-:Y:S04]  /*0de0*/  STG.E desc[UR6][R4.64+0xc], R12 ;  /* 0x00000c0c04007986 */ /* 0x0001e8000c101906 */
[----:B------:R0:W-:Y:S04]  /*0df0*/  STG.E desc[UR6][R4.64+0x10], R11 ;  /* 0x0000100b04007986 */ /* 0x0001e8000c101906 */
[----:B------:R0:W-:Y:S01]  /*0e00*/  STG.E desc[UR6][R4.64+0x14], R10 ;  /* 0x0000140a04007986 */ /* 0x0001e2000c101906 */
[----:B------:R-:W-:Y:S05]  /*0e10*/  @!P0 BRA `(.L_x_6) ;  /* 0xfffffff000f48947 */ /* 0x000fea000383ffff */
.L_x_3:
[----:B------:R-:W-:Y:S05]  /*0e20*/  BSYNC.RECONVERGENT B1 ;  /* 0x0000000000017941 */ /* 0x000fea0003800200 */
.L_x_2:
[----:B------:R-:W-:Y:S01]  /*0e30*/  ISETP.GT.U32.AND P0, PT, R0, 0x3, PT ;  /* 0x000000030000780c */ /* 0x000fe20003f04070 */
[----:B------:R-:W-:Y:S01]  /*0e40*/  VIADD R6, R6, 0x1 ;  /* 0x0000000106067836 */ /* 0x000fe20000000000 */
[--C-:B------:R-:W-:Y:S02]  /*0e50*/  SHF.R.U64 R0, R0, 0x2, R7.reuse ;  /* 0x0000000200007819 */ /* 0x100fe40000001207 */
[----:B------:R-:W-:Y:S02]  /*0e60*/  ISETP.GT.U32.AND.EX P0, PT, R7, RZ, PT, P0 ;  /* 0x000000ff0700720c */ /* 0x000fe40003f04100 */
[----:B------:R-:W-:-:S11]  /*0e70*/  SHF.R.U32.HI R7, RZ, 0x2, R7 ;  /* 0x00000002ff077819 */ /* 0x000fd60000011607 */
[----:B------:R-:W-:Y:S05]  /*0e80*/  @P0 BRA `(.L_x_7) ;  /* 0xfffffff000b80947 */ /* 0x000fea000383ffff */
.L_x_1:
[----:B------:R-:W-:Y:S05]  /*0e90*/  BSYNC.RECONVERGENT B0 ;  /* 0x0000000000007941 */ /* 0x000fea0003800200 */
.L_x_0:
[----:B0-----:R-:W0:Y:S01]  /*0ea0*/  LDC.64 R4, c[0x0][0x3a0] ;  /* 0x0000e800ff047b82 */ /* 0x001e220000000a00 */
[----:B------:R-:W-:Y:S01]  /*0eb0*/  IMAD.MOV.U32 R2, RZ, RZ, RZ ;  /* 0x000000ffff027224 */ /* 0x000fe200078e00ff */
[----:B0-----:R0:W-:Y:S04]  /*0ec0*/  STG.E.64 desc[UR6][R4.64+0x18], RZ ;  /* 0x000018ff04007986 */ /* 0x0011e8000c101b06 */
[----:B------:R0:W-:Y:S04]  /*0ed0*/  STG.E desc[UR6][R4.64+0x20], RZ ;  /* 0x000020ff04007986 */ /* 0x0001e8000c101906 */
[----:B------:R0:W-:Y:S02]  /*0ee0*/  STG.E.64 desc[UR6][R4.64+0x28], RZ ;  /* 0x000028ff04007986 */ /* 0x0001e4000c101b06 */
.L_x_22:
[----:B-123--:R-:W1:Y:S08]  /*0ef0*/  LDC.64 R8, c[0x0][0x380] ;  /* 0x0000e000ff087b82 */ /* 0x00ee700000000a00 */
[----:B------:R-:W2:Y:S01]  /*0f00*/  LDC.64 R10, c[0x0][0x3a0] ;  /* 0x0000e800ff0a7b82 */ /* 0x000ea20000000a00 */
[----:B-1----:R-:W-:-:S05]  /*0f10*/  IMAD.WIDE.U32 R8, R2, 0x14, R8 ;  /* 0x0000001402087825 */ /* 0x002fca00078e0008 */
[----:B------:R-:W-:Y:S04]  /*0f20*/  STG.E desc[UR6][R8.64+0xc], RZ ;  /* 0x00000cff08007986 */ /* 0x000fe8000c101906 */
[----:B------:R-:W-:Y:S04]  /*0f30*/  STG.E desc[UR6][R8.64+0x10], RZ ;  /* 0x000010ff08007986 */ /* 0x000fe8000c101906 */
[----:B--2---:R-:W2:Y:S04]  /*0f40*/  LDG.E.64 R20, desc[UR6][R10.64] ;  /* 0x000000060a147981 */ /* 0x004ea8000c1e1b00 */
[----:B------:R-:W3:Y:S04]  /*0f50*/  LDG.E.64 R12, desc[UR6][R10.64+0x10] ;  /* 0x000010060a0c7981 */ /* 0x000ee8000c1e1b00 */
[----:B------:R-:W4:Y:S01]  /*0f60*/  LDG.E.64 R14, desc[UR6][R10.64+0x8] ;  /* 0x000008060a0e7981 */ /* 0x000f22000c1e1b00 */
[----:B------:R-:W1:Y:S08]  /*0f70*/  LDC.64 R24, c[0x0][0x398] ;  /* 0x0000e600ff187b82 */ /* 0x000e700000000a00 */
[----:B------:R-:W5:Y:S01]  /*0f80*/  LDC.64 R22, c[0x0][0x390] ;  /* 0x0000e400ff167b82 */ /* 0x000f620000000a00 */
[----:B--2---:R-:W-:Y:S01]  /*0f90*/  SHF.R.U32.HI R16, RZ, 0x2, R21 ;  /* 0x00000002ff107819 */ /* 0x004fe20000011615 */
[----:B------:R-:W-:-:S03]  /*0fa0*/  VIADD R20, R20, 0x587c5 ;  /* 0x000587c514147836 */ /* 0x000fc60000000000 */
[----:B------:R-:W-:Y:S01]  /*0fb0*/  LOP3.LUT R16, R16, R21, RZ, 0x3c, !PT ;  /* 0x0000001510107212 */ /* 0x000fe200078e3cff */
[----:B---3--:R-:W-:Y:S02]  /*0fc0*/  IMAD.SHL.U32 R17, R13, 0x10, RZ ;  /* 0x000000100d117824 */ /* 0x008fe400078e00ff */
[----:B------:R-:W-:Y:S02]  /*0fd0*/  IMAD.MOV.U32 R19, RZ, RZ, R12 ;  /* 0x000000ffff137224 */ /* 0x000fe400078e000c */
[----:B------:R-:W-:Y:S02]  /*0fe0*/  IMAD.SHL.U32 R18, R16, 0x2, RZ ;  /* 0x0000000210127824 */ /* 0x000fe400078e00ff */
[----:B----4-:R-:W-:-:S03]  /*0ff0*/  IMAD.MOV.U32 R21, RZ, RZ, R14 ;  /* 0x000000ffff157224 */ /* 0x010fc600078e000e */
[----:B------:R-:W-:Y:S01]  /*1000*/  LOP3.LUT R18, R16, R18, R17, 0x96, !PT ;  /* 0x0000001210127212 */ /* 0x000fe200078e9611 */
[----:B------:R-:W-:Y:S01]  /*1010*/  IMAD.MOV.U32 R16, RZ, RZ, R13 ;  /* 0x000000ffff107224 */ /* 0x000fe200078e000d */
[----:B------:R-:W-:Y:S02]  /*1020*/  STG.E.64 desc[UR6][R10.64], R20 ;  /* 0x000000140a007986 */ /* 0x000fe4000c101b06 */
[----:B------:R-:W-:Y:S01]  /*1030*/  LOP3.LUT R17, R18, R13, RZ, 0x3c, !PT ;  /* 0x0000000d12117212 */ /* 0x000fe200078e3cff */
[----:B------:R-:W-:-:S04]  /*1040*/  IMAD.MOV.U32 R18, RZ, RZ, R15 ;  /* 0x000000ffff127224 */ /* 0x000fc800078e000f */
[----:B------:R2:W-:Y:S04]  /*1050*/  STG.E.64 desc[UR6][R10.64+0x10], R16 ;  /* 0x000010100a007986 */ /* 0x0005e8000c101b06 */
[----:B------:R3:W-:Y:S04]  /*1060*/  STG.E.64 desc[UR6][R10.64+0x8], R18 ;  /* 0x000008120a007986 */ /* 0x0007e8000c101b06 */
[----:B-1----:R-:W4:Y:S04]  /*1070*/  LDG.E R14, desc[UR6][R24.64] ;  /* 0x00000006180e7981 */ /* 0x002f28000c1e1900 */
[----:B-----5:R-:W4:Y:S01]  /*1080*/  LDG.E R26, desc[UR6][R22.64] ;  /* 0x00000006161a7981 */ /* 0x020f22000c1e1900 */
[----:B------:R-:W-:-:S02]  /*1090*/  IMAD.IADD R13, R17, 0x1, R20 ;  /* 0x00000001110d7824 */ /* 0x000fc400078e0214 */
[----:B------:R-:W-:-:S03]  /*10a0*/  IMAD.MOV.U32 R12, RZ, RZ, 0x2f800000 ;  /* 0x2f800000ff0c7424 */ /* 0x000fc600078e00ff */
[----:B------:R-:W-:-:S05]  /*10b0*/  I2FP.F32.U32 R13, R13 ;  /* 0x0000000d000d7245 */ /* 0x000fca0000201000 */
[----:B------:R-:W-:Y:S01]  /*10c0*/  FFMA R13, R13, R12, 1.1641532182693481445e-10 ;  /* 0x2f0000000d0d7423 */ /* 0x000fe2000000000c */
[----:B----4-:R-:W-:-:S04]  /*10d0*/  FADD R14, R14, -R26 ;  /* 0x8000001a0e0e7221 */ /* 0x010fc80000000000 */
[----:B------:R-:W-:-:S05]  /*10e0*/  FFMA R13, R13, R14, R26 ;  /* 0x0000000e0d0d7223 */ /* 0x000fca000000001a */
[----:B------:R1:W-:Y:S04]  /*10f0*/  STG.E desc[UR6][R8.64], R13 ;  /* 0x0000000d08007986 */ /* 0x0003e8000c101906 */
[----:B--2---:R-:W3:Y:S04]  /*1100*/  LDG.E.64 R16, desc[UR6][R10.64] ;  /* 0x000000060a107981 */ /* 0x004ee8000c1e1b00 */
[----:B------:R-:W2:Y:S04]  /*1110*/  LDG.E.64 R14, desc[UR6][R10.64+0x10] ;  /* 0x000010060a0e7981 */ /* 0x000ea8000c1e1b00 */
[----:B------:R-:W4:Y:S01]  /*1120*/  LDG.E.64 R20, desc[UR6][R10.64+0x8] ;  /* 0x000008060a147981 */ /* 0x000f22000c1e1b00 */
[----:B---3--:R-:W-:Y:S01]  /*1130*/  SHF.R.U32.HI R18, RZ, 0x2, R17 ;  /* 0x00000002ff127819 */ /* 0x008fe20000011611 */
[----:B------:R-:W-:-:S03]  /*1140*/  VIADD R16, R16, 0x587c5 ;  /* 0x000587c510107836 */ /* 0x000fc60000000000 */
[----:B------:R-:W-:Y:S01]  /*1150*/  LOP3.LUT R18, R18, R17, RZ, 0x3c, !PT ;  /* 0x0000001112127212 */ /* 0x000fe200078e3cff */
[----:B--2---:R-:W-:-:S04]  /*1160*/  IMAD.SHL.U32 R17, R15, 0x10, RZ ;  /* 0x000000100f117824 */ /* 0x004fc800078e00ff */
[----:B------:R-:W-:-:S05]  /*1170*/  IMAD.SHL.U32 R19, R18, 0x2, RZ ;  /* 0x0000000212137824 */ /* 0x000fca00078e00ff */
[----:B------:R-:W-:Y:S01]  /*1180*/  LOP3.LUT R26, R18, R19, R17, 0x96, !PT ;  /* 0x00000013121a7212 */ /* 0x000fe200078e9611 */
[----:B----4-:R-:W-:Y:S02]  /*1190*/  IMAD.MOV.U32 R18, RZ, RZ, R21 ;  /* 0x000000ffff127224 */ /* 0x010fe400078e0015 */
[----:B------:R-:W-:Y:S01]  /*11a0*/  IMAD.MOV.U32 R17, RZ, RZ, R20 ;  /* 0x000000ffff117224 */ /* 0x000fe200078e0014 */
[----:B------:R-:W-:Y:S01]  /*11b0*/  LOP3.LUT R21, R26, R15, RZ, 0x3c, !PT ;  /* 0x0000000f1a157212 */ /* 0x000fe200078e3cff */
[----:B------:R-:W-:Y:S02]  /*11c0*/  IMAD.MOV.U32 R19, RZ, RZ, R14 ;  /* 0x000000ffff137224 */ /* 0x000fe400078e000e */
[----:B------:R-:W-:Y:S01]  /*11d0*/  IMAD.MOV.U32 R20, RZ, RZ, R15 ;  /* 0x000000ffff147224 */ /* 0x000fe200078e000f */
[----:B------:R-:W-:Y:S04]  /*11e0*/  STG.E.64 desc[UR6][R10.64], R16 ;  /* 0x000000100a007986 */ /* 0x000fe8000c101b06 */
[----:B------:R2:W-:Y:S04]  /*11f0*/  STG.E.64 desc[UR6][R10.64+0x8], R18 ;  /* 0x000008120a007986 */ /* 0x0005e8000c101b06 */
[----:B------:R3:W-:Y:S04]  /*1200*/  STG.E.64 desc[UR6][R10.64+0x10], R20 ;  /* 0x000010140a007986 */ /* 0x0007e8000c101b06 */
[----:B------:R-:W4:Y:S04]  /*1210*/  LDG.E R14, desc[UR6][R24.64] ;  /* 0x00000006180e7981 */ /* 0x000f28000c1e1900 */
[----:B------:R-:W4:Y:S01]  /*1220*/  LDG.E R26, desc[UR6][R22.64] ;  /* 0x00000006161a7981 */ /* 0x000f22000c1e1900 */
[----:B-1----:R-:W-:-:S05]  /*1230*/  IMAD.IADD R13, R21, 0x1, R16 ;  /* 0x00000001150d7824 */ /* 0x002fca00078e0210 */
[----:B------:R-:W-:-:S05]  /*1240*/  I2FP.F32.U32 R13, R13 ;  /* 0x0000000d000d7245 */ /* 0x000fca0000201000 */
[----:B------:R-:W-:Y:S01]  /*1250*/  FFMA R13, R13, R12, 1.1641532182693481445e-10 ;  /* 0x2f0000000d0d7423 */ /* 0x000fe2000000000c */
[----:B----4-:R-:W-:-:S04]  /*1260*/  FADD R14, R14, -R26 ;  /* 0x8000001a0e0e7221 */ /* 0x010fc80000000000 */
[----:B------:R-:W-:-:S05]  /*1270*/  FFMA R13, R13, R14, R26 ;  /* 0x0000000e0d0d7223 */ /* 0x000fca000000001a */
[----:B------:R1:W-:Y:S04]  /*1280*/  STG.E desc[UR6][R8.64+0x4], R13 ;  /* 0x0000040d08007986 */ /* 0x0003e8000c101906 */
[----:B--2---:R-:W2:Y:S04]  /*1290*/  LDG.E.64 R18, desc[UR6][R10.64] ;  /* 0x000000060a127981 */ /* 0x004ea8000c1e1b00 */
[----:B------:R-:W4:Y:S04]  /*12a0*/  LDG.E.64 R14, desc[UR6][R10.64+0x10] ;  /* 0x000010060a0e7981 */ /* 0x000f28000c1e1b00 */
[----:B---3--:R-:W3:Y:S01]  /*12b0*/  LDG.E.64 R20, desc[UR6][R10.64+0x8] ;  /* 0x000008060a147981 */ /* 0x008ee2000c1e1b00 */
[----:B--2---:R-:W-:Y:S01]  /*12c0*/  SHF.R.U32.HI R16, RZ, 0x2, R19 ;  /* 0x00000002ff107819 */ /* 0x004fe20000011613 */
[----:B------:R-:W-:-:S03]  /*12d0*/  VIADD R18, R18, 0x587c5 ;  /* 0x000587c512127836 */ /* 0x000fc60000000000 */
[----:B------:R-:W-:Y:S01]  /*12e0*/  LOP3.LUT R19, R16, R19, RZ, 0x3c, !PT ;  /* 0x0000001310137212 */ /* 0x000fe200078e3cff */
[----:B----4-:R-:W-:Y:S02]  /*12f0*/  IMAD.SHL.U32 R26, R15, 0x10, RZ ;  /* 0x000000100f1a7824 */ /* 0x010fe400078e00ff */
[----:B---3--:R-:W-:Y:S02]  /*1300*/  IMAD.MOV.U32 R16, RZ, RZ, R21 ;  /* 0x000000ffff107224 */ /* 0x008fe400078e0015 */
[----:B------:R-:W-:-:S05]  /*1310*/  IMAD.SHL.U32 R17, R19, 0x2, RZ ;  /* 0x0000000213117824 */ /* 0x000fca00078e00ff */
[----:B------:R-:W-:Y:S01]  /*1320*/  LOP3.LUT R26, R19, R17, R26, 0x96, !PT ;  /* 0x00000011131a7212 */ /* 0x000fe200078e961a */
[----:B------:R-:W-:Y:S02]  /*1330*/  IMAD.MOV.U32 R19, RZ, RZ, R20 ;  /* 0x000000ffff137224 */ /* 0x000fe400078e0014 */
[----:B------:R-:W-:Y:S01]  /*1340*/  IMAD.MOV.U32 R17, RZ, RZ, R14 ;  /* 0x000000ffff117224 */ /* 0x000fe200078e000e */
[----:B------:R-:W-:Y:S01]  /*1350*/  LOP3.LUT R21, R26, R15, RZ, 0x3c, !PT ;  /* 0x0000000f1a157212 */ /* 0x000fe200078e3cff */
[----:B------:R-:W-:Y:S01]  /*1360*/  IMAD.MOV.U32 R20, RZ, RZ, R15 ;  /* 0x000000ffff147224 */ /* 0x000fe200078e000f */
[----:B------:R2:W-:Y:S04]  /*1370*/  STG.E.64 desc[UR6][R10.64], R18 ;  /* 0x000000120a007986 */ /* 0x0005e8000c101b06 */
[----:B------:R3:W-:Y:S04]  /*1380*/  STG.E.64 desc[UR6][R10.64+0x8], R16 ;  /* 0x000008100a007986 */ /* 0x0007e8000c101b06 */
[----:B------:R3:W-:Y:S04]  /*1390*/  STG.E.64 desc[UR6][R10.64+0x10], R20 ;  /* 0x000010140a007986 */ /* 0x0007e8000c101b06 */
[----:B------:R-:W4:Y:S04]  /*13a0*/  LDG.E R24, desc[UR6][R24.64] ;  /* 0x0000000618187981 */ /* 0x000f28000c1e1900 */
[----:B------:R-:W4:Y:S01]  /*13b0*/  LDG.E R22, desc[UR6][R22.64] ;  /* 0x0000000616167981 */ /* 0x000f22000c1e1900 */
[----:B------:R-:W5:Y:S01]  /*13c0*/  LDC.64 R14, c[0x0][0x388] ;  /* 0x0000e200ff0e7b82 */ /* 0x000f620000000a00 */
[----:B-1----:R-:W-:-:S05]  /*13d0*/  IMAD.IADD R13, R21, 0x1, R18 ;  /* 0x00000001150d7824 */ /* 0x002fca00078e0212 */
[----:B------:R-:W-:-:S05]  /*13e0*/  I2FP.F32.U32 R13, R13 ;  /* 0x0000000d000d7245 */ /* 0x000fca0000201000 */
[----:B------:R-:W-:Y:S01]  /*13f0*/  FFMA R13, R13, R12, 1.1641532182693481445e-10 ;  /* 0x2f0000000d0d7423 */ /* 0x000fe2000000000c */
[----:B----4-:R-:W-:-:S04]  /*1400*/  FADD R27, R24, -R22 ;  /* 0x80000016181b7221 */ /* 0x010fc80000000000 */
[----:B------:R-:W-:-:S05]  /*1410*/  FFMA R27, R13, R27, R22 ;  /* 0x0000001b0d1b7223 */ /* 0x000fca0000000016 */
[----:B------:R3:W-:Y:S04]  /*1420*/  STG.E desc[UR6][R8.64+0x8], R27 ;  /* 0x0000081b08007986 */ /* 0x0007e8000c101906 */
[----:B-----5:R-:W4:Y:S01]  /*1430*/  LDG.E R14, desc[UR6][R14.64] ;  /* 0x000000060e0e7981 */ /* 0x020f22000c1e1900 */
[----:B------:R-:W-:-:S05]  /*1440*/  VIADD R2, R2, 0x1 ;  /* 0x0000000102027836 */ /* 0x000fca0000000000 */
[----:B------:R-:W-:-:S04]  /*1450*/  ISETP.NE.AND P1, PT, R2, 0x32, PT ;  /* 0x000000320200780c */ /* 0x000fc80003f25270 */
[----:B--2---:R-:W-:Y:S02]  /*1460*/  P2R R19, PR, RZ, 0x2 ;  /* 0x00000002ff137803 */ /* 0x004fe40000000000 */
[----:B----4-:R-:W-:-:S13]  /*1470*/  ISETP.NE.AND P0, PT, R14, 0x1, PT ;  /* 0x000000010e00780c */ /* 0x010fda0003f05270 */
[----:B---3--:R-:W-:Y:S05]  /*1480*/  @!P0 BRA `(.L_x_8) ;  /* 0x00000000004c8947 */ /* 0x008fea0003800000 */
[----:B------:R-:W-:-:S13]  /*1490*/  ISETP.NE.AND P0, PT, R14, 0x2, PT ;  /* 0x000000020e00780c */ /* 0x000fda0003f05270 */
[----:B------:R-:W-:Y:S05]  /*14a0*/  @P0 BRA `(.L_x_9) ;  /* 0x0000000000380947 */ /* 0x000fea0003800000 */
[----:B------:R-:W1:Y:S01]  /*14b0*/  S2R R11, SR_TID.X ;  /* 0x00000000000b7919 */ /* 0x000e620000002100 */
[----:B------:R-:W2:Y:S01]  /*14c0*/  LDG.E R13, desc[UR6][R8.64+0xc] ;  /* 0x00000c06080d7981 */ /* 0x000ea2000c1e1900 */
[----:B-1----:R-:W-:-:S04]  /*14d0*/  LEA R10, P0, R11, R8, 0x2 ;  /* 0x000000080b0a7211 */ /* 0x002fc800078010ff */
[----:B------:R-:W-:-:S05]  /*14e0*/  LEA.HI.X R11, R11, R9, RZ, 0x2, P0 ;  /* 0x000000090b0b7211 */ /* 0x000fca00000f14ff */
[----:B------:R-:W2:Y:S02]  /*14f0*/  LDG.E R12, desc[UR6][R10.64] ;  /* 0x000000060a0c7981 */ /* 0x000ea4000c1e1900 */
[----:B--2---:R-:W-:-:S05]  /*1500*/  FFMA R13, R12, R12, R13 ;  /* 0x0000000c0c0d7223 */ /* 0x004fca000000000d */
[----:B------:R3:W-:Y:S04]  /*1510*/  STG.E desc[UR6][R8.64+0xc], R13 ;  /* 0x00000c0d08007986 */ /* 0x0007e8000c101906 */
[----:B------:R-:W2:Y:S02]  /*1520*/  LDG.E R12, desc[UR6][R10.64] ;  /* 0x000000060a0c7981 */ /* 0x000ea4000c1e1900 */
[----:B--2---:R-:W-:-:S05]  /*1530*/  FFMA R15, R12, R12, R13 ;  /* 0x0000000c0c0f7223 */ /* 0x004fca000000000d */
[----:B------:R3:W-:Y:S04]  /*1540*/  STG.E desc[UR6][R8.64+0xc], R15 ;  /* 0x00000c0f08007986 */ /* 0x0007e8000c101906 */
[----:B------:R-:W2:Y:S02]  /*1550*/  LDG.E R12, desc[UR6][R10.64] ;  /* 0x000000060a0c7981 */ /* 0x000ea4000c1e1900 */
[----:B--2---:R-:W-:-:S05]  /*1560*/  FFMA R17, R12, R12, R15 ;  /* 0x0000000c0c117223 */ /* 0x004fca000000000f */
[----:B------:R3:W-:Y:S01]  /*1570*/  STG.E desc[UR6][R8.64+0xc], R17 ;  /* 0x00000c1108007986 */ /* 0x0007e2000c101906 */
[----:B------:R-:W-:Y:S05]  /*1580*/  BRA `(.L_x_10) ;  /* 0x0000001400bc7947 */ /* 0x000fea0003800000 */
.L_x_9:
[----:B------:R-:W-:-:S05]  /*1590*/  IMAD.MOV.U32 R11, RZ, RZ, -0x1 ;  /* 0xffffffffff0b7424 */ /* 0x000fca00078e00ff */
[----:B------:R2:W-:Y:S01]  /*15a0*/  STG.E desc[UR6][R8.64+0x10], R11 ;  /* 0x0000100b08007986 */ /* 0x0005e2000c101906 */
[----:B------:R-:W-:Y:S05]  /*15b0*/  BRA `(.L_x_10) ;  /* 0x0000001400b07947 */ /* 0x000fea0003800000 */
.L_x_8:
[----:B------:R-:W2:Y:S04]  /*15c0*/  LDG.E R11, desc[UR6][R8.64] ;  /* 0x00000006080b7981 */ /* 0x000ea8000c1e1900 */
[----:B------:R1:W5:Y:S01]  /*15d0*/  LDG.E R22, desc[UR6][R8.64+0xc] ;  /* 0x00000c0608167981 */ /* 0x000362000c1e1900 */
[----:B--2---:R-:W-:-:S04]  /*15e0*/  FMUL R10, R11, 6.2831854820251464844 ;  /* 0x40c90fdb0b0a7820 */ /* 0x004fc80000400000 */
[C---:B------:R-:W-:Y:S01]  /*15f0*/  FMUL R12, R10.reuse, 0.63661974668502807617 ;  /* 0x3f22f9830a0c7820 */ /* 0x040fe20000400000 */
[----:B------:R-:W-:-:S03]  /*1600*/  FSETP.GE.AND P0, PT, |R10|, 105615, PT ;  /* 0x47ce47800a00780b */ /* 0x000fc60003f06200 */
[----:B------:R-:W2:Y:S02]  /*1610*/  F2I.NTZ R18, R12 ;  /* 0x0000000c00127305 */ /* 0x000ea40000203100 */
[----:B--2---:R-:W-:-:S05]  /*1620*/  I2FP.F32.S32 R13, R18 ;  /* 0x00000012000d7245 */ /* 0x004fca0000201400 */
[----:B------:R-:W-:-:S04]  /*1630*/  FFMA R14, R13, -1.5707962512969970703, R10 ;  /* 0xbfc90fda0d0e7823 */ /* 0x000fc8000000000a */
[----:B------:R-:W-:-:S04]  /*1640*/  FFMA R14, R13, -7.5497894158615963534e-08, R14 ;  /* 0xb3a221680d0e7823 */ /* 0x000fc8000000000e */
[----:B------:R-:W-:Y:S01]  /*1650*/  FFMA R23, R13, -5.3903029534742383927e-15, R14 ;  /* 0xa7c234c50d177823 */ /* 0x000fe2000000000e */
[----:B-1----:R-:W-:Y:S06]  /*1660*/  @!P0 BRA `(.L_x_11) ;  /* 0x0000000400708947 */ /* 0x002fec0003800000 */
[----:B------:R-:W-:-:S13]  /*1670*/  FSETP.NEU.AND P0, PT, |R10|, +INF , PT ;  /* 0x7f8000000a00780b */ /* 0x000fda0003f0d200 */
[----:B------:R-:W-:Y:S01]  /*1680*/  @!P0 FMUL R23, RZ, R10 ;  /* 0x0000000aff178220 */ /* 0x000fe20000400000 */
[----:B------:R-:W-:Y:S01]  /*1690*/  @!P0 IMAD.MOV.U32 R18, RZ, RZ, RZ ;  /* 0x000000ffff128224 */ /* 0x000fe200078e00ff */
[----:B------:R-:W-:Y:S06]  /*16a0*/  @!P0 BRA `(.L_x_11) ;  /* 0x0000000400608947 */ /* 0x000fec0003800000 */
[----:B------:R-:W-:Y:S01]  /*16b0*/  IMAD.SHL.U32 R12, R10, 0x100, RZ ;  /* 0x000001000a0c7824 */ /* 0x000fe200078e00ff */
[----:B------:R-:W-:Y:S01]  /*16c0*/  CS2R R16, SRZ ;  /* 0x0000000000107805 */ /* 0x000fe2000001ff00 */
[----:B------:R-:W-:Y:S01]  /*16d0*/  IMAD.MOV.U32 R21, RZ, RZ, RZ ;  /* 0x000000ffff157224 */ /* 0x000fe200078e00ff */
[----:B------:R-:W1:Y:S02]  /*16e0*/  LDCU.64 UR8, c[0x4][0x40] ;  /* 0x01000800ff0877ac */ /* 0x000e640008000a00 */
[----:B------:R-:W-:Y:S01]  /*16f0*/  LOP3.LUT R23, R12, 0x80000000, RZ, 0xfc, !PT ;  /* 0x800000000c177812 */ /* 0x000fe200078efcff */
[----:B------:R-:W-:-:S06]  /*1700*/  UMOV UR4, URZ ;  /* 0x000000ff00047c82 */ /* 0x000fcc0008000000 */
.L_x_12:
[----:B-1----:R-:W-:Y:S02]  /*1710*/  IMAD.U32 R12, RZ, RZ, UR8 ;  /* 0x00000008ff0c7e24 */ /* 0x002fe4000f8e00ff */
[----:B------:R-:W-:-:S05]  /*1720*/  IMAD.U32 R13, RZ, RZ, UR9 ;  /* 0x00000009ff0d7e24 */ /* 0x000fca000f8e00ff */
[----:B------:R-:W2:Y:S01]  /*1730*/  LDG.E.CONSTANT R12, desc[UR6][R12.64] ;  /* 0x000000060c0c7981 */ /* 0x000ea2000c1e9900 */
[----:B------:R-:W-:Y:S01]  /*1740*/  UIADD3 UR4, UPT, UPT, UR4, 0x1, URZ ;  /* 0x0000000104047890 */ /* 0x000fe2000fffe0ff */
[C---:B------:R-:W-:Y:S01]  /*1750*/  ISETP.EQ.AND P0, PT, R16.reuse, RZ, PT ;  /* 0x000000ff1000720c */ /* 0x040fe20003f02270 */
[----:B------:R-:W-:Y:S01]  /*1760*/  UIADD3 UR8, UP1, UPT, UR8, 0x4, URZ ;  /* 0x0000000408087890 */ /* 0x000fe2000ff3e0ff */
[C---:B------:R-:W-:Y:S01]  /*1770*/  ISETP.EQ.AND P1, PT, R16.reuse, 0x4, PT ;  /* 0x000000041000780c */ /* 0x040fe20003f22270 */
[----:B------:R-:W-:Y:S01]  /*1780*/  UISETP.NE.AND UP0, UPT, UR4, 0x6, UPT ;  /* 0x000000060400788c */ /* 0x000fe2000bf05270 */
[C---:B------:R-:W-:Y:S01]  /*1790*/  ISETP.EQ.AND P3, PT, R16.reuse, 0xc, PT ;  /* 0x0000000c1000780c */ /* 0x040fe20003f62270 */
[----:B------:R-:W-:Y:S01]  /*17a0*/  UIADD3.X UR9, UPT, UPT, URZ, UR9, URZ, UP1, !UPT ;  /* 0x00000009ff097290 */ /* 0x000fe20008ffe4ff */
[C---:B------:R-:W-:Y:S02]  /*17b0*/  ISETP.EQ.AND P4, PT, R16.reuse, 0x10, PT ;  /* 0x000000101000780c */ /* 0x040fe40003f82270 */
[----:B------:R-:W-:Y:S01]  /*17c0*/  ISETP.EQ.AND P5, PT, R16, 0x14, PT ;  /* 0x000000141000780c */ /* 0x000fe20003fa2270 */
[----:B--2---:R-:W-:-:S03]  /*17d0*/  IMAD.WIDE.U32 R14, R12, R23, RZ ;  /* 0x000000170c0e7225 */ /* 0x004fc600078e00ff */
[----:B------:R-:W-:-:S05]  /*17e0*/  IADD3 R14, P2, PT, R14, R17, RZ ;  /* 0x000000110e0e7210 */ /* 0x000fca0007f5e0ff */
[----:B------:R-:W-:Y:S01]  /*17f0*/  IMAD.X R17, R15, 0x1, R21, P2 ;  /* 0x000000010f117824 */ /* 0x000fe200010e0615 */
[----:B------:R-:W-:Y:S01]  /*1800*/  ISETP.EQ.AND P2, PT, R16, 0x8, PT ;  /* 0x000000081000780c */ /* 0x000fe20003f42270 */
[--C-:B------:R-:W-:Y:S02]  /*1810*/  @P0 IMAD.MOV.U32 R3, RZ, RZ, R14.reuse ;  /* 0x000000ffff030224 */ /* 0x100fe400078e000e */
[--C-:B0-----:R-:W-:Y:S02]  /*1820*/  @P1 IMAD.MOV.U32 R4, RZ, RZ, R14.reuse ;  /* 0x000000ffff041224 */ /* 0x101fe400078e000e */
[--C-:B------:R-:W-:Y:S02]  /*1830*/  @P3 IMAD.MOV.U32 R6, RZ, RZ, R14.reuse ;  /* 0x000000ffff063224 */ /* 0x100fe400078e000e */
[--C-:B------:R-:W-:Y:S02]  /*1840*/  @P4 IMAD.MOV.U32 R7, RZ, RZ, R14.reuse ;  /* 0x000000ffff074224 */ /* 0x100fe400078e000e */
[----:B------:R-:W-:-:S02]  /*1850*/  @P5 IMAD.MOV.U32 R0, RZ, RZ, R14 ;  /* 0x000000ffff005224 */ /* 0x000fc400078e000e */
[----:B------:R-:W-:Y:S02]  /*1860*/  VIADD R16, R16, 0x4 ;  /* 0x0000000410107836 */ /* 0x000fe40000000000 */
[----:B------:R-:W-:Y:S01]  /*1870*/  @P2 IMAD.MOV.U32 R5, RZ, RZ, R14 ;  /* 0x000000ffff052224 */ /* 0x000fe200078e000e */
[----:B------:R-:W-:Y:S06]  /*1880*/  BRA.U UP0, `(.L_x_12) ;  /* 0xfffffffd00a07547 */ /* 0x000fec000b83ffff */
[----:B------:R-:W-:-:S04]  /*1890*/  SHF.R.U32.HI R12, RZ, 0x17, R10 ;  /* 0x00000017ff0c7819 */ /* 0x000fc8000001160a */
[C---:B------:R-:W-:Y:S02]  /*18a0*/  LOP3.LUT R13, R12.reuse, 0xe0, RZ, 0xc0, !PT ;  /* 0x000000e00c0d7812 */ /* 0x040fe400078ec0ff */
[----:B------:R-:W-:-:S03]  /*18b0*/  LOP3.LUT P6, RZ, R12, 0x1f, RZ, 0xc0, !PT ;  /* 0x0000001f0cff7812 */ /* 0x000fc600078cc0ff */
[----:B------:R-:W-:-:S05]  /*18c0*/  VIADD R13, R13, 0xffffff80 ;  /* 0xffffff800d0d7836 */ /* 0x000fca0000000000 */
[----:B------:R-:W-:-:S05]  /*18d0*/  SHF.R.U32.HI R13, RZ, 0x5, R13 ;  /* 0x00000005ff0d7819 */ /* 0x000fca000001160d */
[----:B------:R-:W-:-:S05]  /*18e0*/  IMAD.U32 R15, R13, -0x4, RZ ;  /* 0xfffffffc0d0f7824 */ /* 0x000fca00078e00ff */
[C---:B------:R-:W-:Y:S02]  /*18f0*/  ISETP.EQ.AND P3, PT, R15.reuse, -0x18, PT ;  /* 0xffffffe80f00780c */ /* 0x040fe40003f62270 */
[C---:B------:R-:W-:Y:S02]  /*1900*/  ISETP.EQ.AND P4, PT, R15.reuse, -0x14, PT ;  /* 0xffffffec0f00780c */ /* 0x040fe40003f82270 */
[C---:B------:R-:W-:Y:S02]  /*1910*/  ISETP.EQ.AND P0, PT, R15.reuse, -0x10, PT ;  /* 0xfffffff00f00780c */ /* 0x040fe40003f02270 */
[C---:B------:R-:W-:Y:S02]  /*1920*/  ISETP.EQ.AND P1, PT, R15.reuse, -0xc, PT ;  /* 0xfffffff40f00780c */ /* 0x040fe40003f22270 */
[C---:B------:R-:W-:Y:S02]  /*1930*/  ISETP.EQ.AND P2, PT, R15.reuse, -0x8, PT ;  /* 0xfffffff80f00780c */ /* 0x040fe40003f42270 */
[----:B------:R-:W-:-:S03]  /*1940*/  ISETP.EQ.AND P5, PT, R15, 0x4, PT ;  /* 0x000000040f00780c */ /* 0x000fc60003fa2270 */
[--C-:B------:R-:W-:Y:S01]  /*1950*/  @P3 IMAD.MOV.U32 R16, RZ, RZ, R3.reuse ;  /* 0x000000ffff103224 */ /* 0x100fe200078e0003 */
[C---:B------:R-:W-:Y:S01]  /*1960*/  ISETP.EQ.AND P3, PT, R15.reuse, -0x4, PT ;  /* 0xfffffffc0f00780c */ /* 0x040fe20003f62270 */
[----:B------:R-:W-:Y:S02]  /*1970*/  @P4 IMAD.MOV.U32 R13, RZ, RZ, R3 ;  /* 0x000000ffff0d4224 */ /* 0x000fe400078e0003 */
[--C-:B------:R-:W-:Y:S01]  /*1980*/  @P4 IMAD.MOV.U32 R16, RZ, RZ, R4.reuse ;  /* 0x000000ffff104224 */ /* 0x100fe200078e0004 */
[----:B------:R-:W-:Y:S01]  /*1990*/  ISETP.EQ.AND P4, PT, R15, RZ, PT ;  /* 0x000000ff0f00720c */ /* 0x000fe20003f82270 */
[----:B------:R-:W-:Y:S02]  /*19a0*/  @P0 IMAD.MOV.U32 R13, RZ, RZ, R4 ;  /* 0x000000ffff0d0224 */ /* 0x000fe400078e0004 */
[--C-:B------:R-:W-:Y:S02]  /*19b0*/  @P0 IMAD.MOV.U32 R16, RZ, RZ, R5.reuse ;  /* 0x000000ffff100224 */ /* 0x100fe400078e0005 */
[----:B------:R-:W-:-:S02]  /*19c0*/  @P1 IMAD.MOV.U32 R13, RZ, RZ, R5 ;  /* 0x000000ffff0d1224 */ /* 0x000fc400078e0005 */
[--C-:B------:R-:W-:Y:S02]  /*19d0*/  @P1 IMAD.MOV.U32 R16, RZ, RZ, R6.reuse ;  /* 0x000000ffff101224 */ /* 0x100fe400078e0006 */
[----:B------:R-:W-:Y:S02]  /*19e0*/  @P2 IMAD.MOV.U32 R13, RZ, RZ, R6 ;  /* 0x000000ffff0d2224 */ /* 0x000fe400078e0006 */
[--C-:B------:R-:W-:Y:S02]  /*19f0*/  @P2 IMAD.MOV.U32 R16, RZ, RZ, R7.reuse ;  /* 0x000000ffff102224 */ /* 0x100fe400078e0007 */
[----:B------:R-:W-:Y:S02]  /*1a00*/  @P3 IMAD.MOV.U32 R13, RZ, RZ, R7 ;  /* 0x000000ffff0d3224 */ /* 0x000fe400078e0007 */
[--C-:B------:R-:W-:Y:S02]  /*1a10*/  @P3 IMAD.MOV.U32 R16, RZ, RZ, R0.reuse ;  /* 0x000000ffff103224 */ /* 0x100fe400078e0000 */
[----:B------:R-:W-:-:S02]  /*1a20*/  @P4 IMAD.MOV.U32 R13, RZ, RZ, R0 ;  /* 0x000000ffff0d4224 */ /* 0x000fc400078e0000 */
[--C-:B------:R-:W-:Y:S02]  /*1a30*/  @P4 IMAD.MOV.U32 R16, RZ, RZ, R17.reuse ;  /* 0x000000ffff104224 */ /* 0x100fe400078e0011 */
[----:B------:R-:W-:Y:S01]  /*1a40*/  @P5 IMAD.MOV.U32 R13, RZ, RZ, R17 ;  /* 0x000000ffff0d5224 */ /* 0x000fe200078e0011 */
[----:B------:R-:W-:Y:S06]  /*1a50*/  @!P6 BRA `(.L_x_13) ;  /* 0x00000000002ce947 */ /* 0x000fec0003800000 */
[----:B------:R-:W-:Y:S01]  /*1a60*/  @P0 IMAD.MOV.U32 R14, RZ, RZ, R3 ;  /* 0x000000ffff0e0224 */ /* 0x000fe200078e0003 */
[----:B------:R-:W-:Y:S01]  /*1a70*/  ISETP.EQ.AND P0, PT, R15, 0x8, PT ;  /* 0x000000080f00780c */ /* 0x000fe20003f02270 */
[----:B------:R-:W-:Y:S01]  /*1a80*/  @P1 IMAD.MOV.U32 R14, RZ, RZ, R4 ;  /* 0x000000ffff0e1224 */ /* 0x000fe200078e0004 */
[----:B------:R-:W-:Y:S01]  /*1a90*/  LOP3.LUT R12, R12, 0x1f, RZ, 0xc0, !PT ;  /* 0x0000001f0c0c7812 */ /* 0x000fe200078ec0ff */
[----:B------:R-:W-:Y:S02]  /*1aa0*/  @P2 IMAD.MOV.U32 R14, RZ, RZ, R5 ;  /* 0x000000ffff0e2224 */ /* 0x000fe400078e0005 */
[----:B------:R-:W-:Y:S01]  /*1ab0*/  @P3 IMAD.MOV.U32 R14, RZ, RZ, R6 ;  /* 0x000000ffff0e3224 */ /* 0x000fe200078e0006 */
[----:B------:R-:W-:Y:S01]  /*1ac0*/  SHF.L.W.U32.HI R16, R13, R12, R16 ;  /* 0x0000000c0d107219 */ /* 0x000fe20000010e10 */
[----:B------:R-:W-:Y:S02]  /*1ad0*/  @P4 IMAD.MOV.U32 R14, RZ, RZ, R7 ;  /* 0x000000ffff0e4224 */ /* 0x000fe400078e0007 */
[----:B------:R-:W-:-:S04]  /*1ae0*/  @P5 IMAD.MOV.U32 R14, RZ, RZ, R0 ;  /* 0x000000ffff0e5224 */ /* 0x000fc800078e0000 */
[----:B------:R-:W-:-:S05]  /*1af0*/  @P0 IMAD.MOV.U32 R14, RZ, RZ, R17 ;  /* 0x000000ffff0e0224 */ /* 0x000fca00078e0011 */
[----:B------:R-:W-:-:S07]  /*1b00*/  SHF.L.W.U32.HI R13, R14, R12, R13 ;  /* 0x0000000c0e0d7219 */ /* 0x000fce0000010e0d */
.L_x_13:
[C---:B------:R-:W-:Y:S01]  /*1b10*/  SHF.L.W.U32.HI R17, R13.reuse, 0x2, R16 ;  /* 0x000000020d117819 */ /* 0x040fe20000010e10 */
[----:B------:R-:W-:Y:S01]  /*1b20*/  IMAD.SHL.U32 R13, R13, 0x4, RZ ;  /* 0x000000040d0d7824 */ /* 0x000fe200078e00ff */
[----:B------:R-:W-:Y:S01]  /*1b30*/  UMOV UR4, 0x54442d19 ;  /* 0x54442d1900047882 */ /* 0x000fe20000000000 */
[----:B------:R-:W-:Y:S01]  /*1b40*/  UMOV UR5, 0x3bf921fb ;  /* 0x3bf921fb00057882 */ /* 0x000fe20000000000 */
[----:B------:R-:W-:Y:S02]  /*1b50*/  SHF.R.S32.HI R14, RZ, 0x1f, R17 ;  /* 0x0000001fff0e7819 */ /* 0x000fe40000011411 */
[----:B------:R-:W-:Y:S02]  /*1b60*/  ISETP.GE.AND P0, PT, R10, RZ, PT ;  /* 0x000000ff0a00720c */ /* 0x000fe40003f06270 */
[C---:B------:R-:W-:Y:S02]  /*1b70*/  LOP3.LUT R12, R14.reuse, R13, RZ, 0x3c, !PT ;  /* 0x0000000d0e0c7212 */ /* 0x040fe400078e3cff */
[----:B------:R-:W-:-:S02]  /*1b80*/  LOP3.LUT R13, R14, R17, RZ, 0x3c, !PT ;  /* 0x000000110e0d7212 */ /* 0x000fc400078e3cff */
[----:B------:R-:W-:Y:S02]  /*1b90*/  SHF.R.U32.HI R16, RZ, 0x1e, R16 ;  /* 0x0000001eff107819 */ /* 0x000fe40000011610 */
[C---:B------:R-:W-:Y:S02]  /*1ba0*/  LOP3.LUT R10, R17.reuse, R10, RZ, 0x3c, !PT ;  /* 0x0000000a110a7212 */ /* 0x040fe400078e3cff */
[----:B------:R-:W0:Y:S01]  /*1bb0*/  I2F.F64.S64 R12, R12 ;  /* 0x0000000c000c7312 */ /* 0x000e220000301c00 */
[----:B------:R-:W-:Y:S02]  /*1bc0*/  LEA.HI R18, R17, R16, RZ, 0x1 ;  /* 0x0000001011127211 */ /* 0x000fe400078f08ff */
[----:B------:R-:W-:-:S03]  /*1bd0*/  ISETP.GE.AND P1, PT, R10, RZ, PT ;  /* 0x000000ff0a00720c */ /* 0x000fc60003f26270 */
[----:B------:R-:W-:-:S04]  /*1be0*/  IMAD.MOV R10, RZ, RZ, -R18 ;  /* 0x000000ffff0a7224 */ /* 0x000fc800078e0a12 */
[----:B------:R-:W-:Y:S01]  /*1bf0*/  @!P0 IMAD.MOV.U32 R18, RZ, RZ, R10 ;  /* 0x000000ffff128224 */ /* 0x000fe200078e000a */
[----:B0-----:R-:W-:-:S10]  /*1c00*/  DMUL R14, R12, UR4 ;  /* 0x000000040c0e7c28 */ /* 0x001fd40008000000 */
[----:B------:R-:W0:Y:S02]  /*1c10*/  F2F.F32.F64 R14, R14 ;  /* 0x0000000e000e7310 */ /* 0x000e240000301000 */
[----:B0-----:R-:W-:-:S07]  /*1c20*/  FSEL R23, -R14, R14, !P1 ;  /* 0x0000000e0e177208 */ /* 0x001fce0004800100 */
.L_x_11:
[----:B------:R-:W2:Y:S01]  /*1c30*/  LDG.E R21, desc[UR6][R8.64+0x4] ;  /* 0x0000040608157981 */ /* 0x000ea2000c1e1900 */
[----:B------:R-:W-:Y:S02]  /*1c40*/  IMAD.MOV.U32 R16, RZ, RZ, 0x37cbac00 ;  /* 0x37cbac00ff107424 */ /* 0x000fe400078e00ff */
[----:B------:R-:W-:Y:S01]  /*1c50*/  FMUL R13, R23, R23 ;  /* 0x00000017170d7220 */ /* 0x000fe20000400000 */
[C---:B------:R-:W-:Y:S01]  /*1c60*/  LOP3.LUT R10, R18.reuse, 0x1, RZ, 0xc0, !PT ;  /* 0x00000001120a7812 */ /* 0x040fe200078ec0ff */
[----:B------:R-:W-:Y:S02]  /*1c70*/  VIADD R18, R18, 0x1 ;  /* 0x0000000112127836 */ /* 0x000fe40000000000 */
[----:B------:R-:W-:Y:S01]  /*1c80*/  FFMA R12, R13, R16, -0.0013887860113754868507 ;  /* 0xbab607ed0d0c7423 */ /* 0x000fe20000000010 */
[----:B------:R-:W-:Y:S01]  /*1c90*/  IMAD.MOV.U32 R17, RZ, RZ, 0x3c0885e4 ;  /* 0x3c0885e4ff117424 */ /* 0x000fe200078e00ff */
[----:B------:R-:W-:Y:S02]  /*1ca0*/  ISETP.NE.U32.AND P0, PT, R10, 0x1, PT ;  /* 0x000000010a00780c */ /* 0x000fe40003f05070 */
[----:B------:R-:W-:Y:S01]  /*1cb0*/  LOP3.LUT P1, RZ, R18, 0x2, RZ, 0xc0, !PT ;  /* 0x0000000212ff7812 */ /* 0x000fe2000782c0ff */
[----:B------:R-:W-:Y:S01]  /*1cc0*/  IMAD.MOV.U32 R18, RZ, RZ, 0x3e2aaaa8 ;  /* 0x3e2aaaa8ff127424 */ /* 0x000fe200078e00ff */
[----:B------:R-:W-:-:S02]  /*1cd0*/  FSEL R12, R12, -0.00019574658654164522886, P0 ;  /* 0xb94d41530c0c7808 */ /* 0x000fc40000000000 */
[----:B------:R-:W-:Y:S02]  /*1ce0*/  FSEL R10, R17, 0.041666727513074874878, !P0 ;  /* 0x3d2aaabb110a7808 */ /* 0x000fe40004000000 */
[----:B------:R-:W-:-:S03]  /*1cf0*/  FSEL R24, -R18, -0.4999999701976776123, !P0 ;  /* 0xbeffffff12187808 */ /* 0x000fc60004000100 */
[----:B------:R-:W-:Y:S01]  /*1d00*/  FFMA R12, R13, R12, R10 ;  /* 0x0000000c0d0c7223 */ /* 0x000fe2000000000a */
[----:B------:R-:W-:-:S03]  /*1d10*/  FSEL R10, R23, 1, !P0 ;  /* 0x3f800000170a7808 */ /* 0x000fc60004000000 */
[C---:B------:R-:W-:Y:S02]  /*1d20*/  FFMA R12, R13.reuse, R12, R24 ;  /* 0x0000000c0d0c7223 */ /* 0x040fe40000000018 */
[----:B------:R-:W-:-:S04]  /*1d30*/  FFMA R13, R13, R10, RZ ;  /* 0x0000000a0d0d7223 */ /* 0x000fc800000000ff */
[----:B------:R-:W-:-:S04]  /*1d40*/  FFMA R10, R13, R12, R10 ;  /* 0x0000000c0d0a7223 */ /* 0x000fc8000000000a */
[----:B------:R-:W-:-:S04]  /*1d50*/  @P1 FADD R10, RZ, -R10 ;  /* 0x8000000aff0a1221 */ /* 0x000fc80000000000 */
[----:B------:R-:W-:-:S04]  /*1d60*/  FMUL R10, R10, 10 ;  /* 0x412000000a0a7820 */ /* 0x000fc80000400000 */
[----:B------:R-:W-:-:S04]  /*1d70*/  FFMA R10, R11, R11, -R10 ;  /* 0x0000000b0b0a7223 */ /* 0x000fc8000000080a */
[----:B------:R-:W-:-:S04]  /*1d80*/  FADD R11, R10, 10 ;  /* 0x412000000a0b7421 */ /* 0x000fc80000000000 */
[----:B-----5:R-:W-:Y:S01]  /*1d90*/  FADD R22, R22, R11 ;  /* 0x0000000b16167221 */ /* 0x020fe20000000000 */
[----:B--2---:R-:W-:-:S04]  /*1da0*/  FMUL R20, R21, 6.2831854820251464844 ;  /* 0x40c90fdb15147820 */ /* 0x004fc80000400000 */
[C---:B------:R-:W-:Y:S01]  /*1db0*/  FMUL R14, R20.reuse, 0.63661974668502807617 ;  /* 0x3f22f983140e7820 */ /* 0x040fe20000400000 */
[----:B------:R-:W-:-:S05]  /*1dc0*/  FSETP.GE.AND P0, PT, |R20|, 105615, PT ;  /* 0x47ce47801400780b */ /* 0x000fca0003f06200 */
[----:B------:R-:W1:Y:S02]  /*1dd0*/  F2I.NTZ R14, R14 ;  /* 0x0000000e000e7305 */ /* 0x000e640000203100 */
[----:B-1----:R-:W-:-:S05]  /*1de0*/  I2FP.F32.S32 R13, R14 ;  /* 0x0000000e000d7245 */ /* 0x002fca0000201400 */
[----:B------:R-:W-:-:S04]  /*1df0*/  FFMA R12, R13, -1.5707962512969970703, R20 ;  /* 0xbfc90fda0d0c7823 */ /* 0x000fc80000000014 */
[----:B------:R-:W-:-:S04]  /*1e00*/  FFMA R12, R13, -7.5497894158615963534e-08, R12 ;  /* 0xb3a221680d0c7823 */ /* 0x000fc8000000000c */
[----:B------:R-:W-:Y:S01]  /*1e10*/  FFMA R10, R13, -5.3903029534742383927e-15, R12 ;  /* 0xa7c234c50d0a7823 */ /* 0x000fe2000000000c */
[----:B------:R-:W-:Y:S06]  /*1e20*/  @!P0 BRA `(.L_x_14) ;  /* 0x0000000400688947 */ /* 0x000fec0003800000 */
[----:B------:R-:W-:-:S13]  /*1e30*/  FSETP.NEU.AND P0, PT, |R20|, +INF , PT ;  /* 0x7f8000001400780b */ /* 0x000fda0003f0d200 */
[----:B------:R-:W-:Y:S05]  /*1e40*/  @!P0 BRA `(.L_x_15) ;  /* 0x0000000400588947 */ /* 0x000fea0003800000 */
[----:B------:R-:W1:Y:S01]  /*1e50*/  LDC.64 R10, c[0x4][0x40] ;  /* 0x01001000ff0a7b82 */ /* 0x000e620000000a00 */
[----:B------:R-:W-:Y:S02]  /*1e60*/  IMAD.SHL.U32 R24, R20, 0x100, RZ ;  /* 0x0000010014187824 */ /* 0x000fe400078e00ff */
[----:B------:R-:W-:Y:S02]  /*1e70*/  IMAD.MOV.U32 R23, RZ, RZ, RZ ;  /* 0x000000ffff177224 */ /* 0x000fe400078e00ff */
[----:B------:R-:W-:Y:S01]  /*1e80*/  IMAD.MOV.U32 R25, RZ, RZ, RZ ;  /* 0x000000ffff197224 */ /* 0x000fe200078e00ff */
[----:B------:R-:W-:Y:S01]  /*1e90*/  LOP3.LUT R24, R24, 0x80000000, RZ, 0xfc, !PT ;  /* 0x8000000018187812 */ /* 0x000fe200078efcff */
[----:B------:R-:W-:-:S07]  /*1ea0*/  IMAD.MOV.U32 R29, RZ, RZ, RZ ;  /* 0x000000ffff1d7224 */ /* 0x000fce00078e00ff */
.L_x_16:
[----:B-1----:R-:W-:-:S06]  /*1eb0*/  IMAD.WIDE.U32 R12, R29, 0x4, R10 ;  /* 0x000000041d0c7825 */ /* 0x002fcc00078e000a */
[----:B------:R-:W2:Y:S01]  /*1ec0*/  LDG.E.CONSTANT R13, desc[UR6][R12.64] ;  /* 0x000000060c0d7981 */ /* 0x000ea2000c1e9900 */
[C---:B------:R-:W-:Y:S02]  /*1ed0*/  IMAD.SHL.U32 R26, R29.reuse, 0x4, RZ ;  /* 0x000000041d1a7824 */ /* 0x040fe400078e00ff */
[----:B------:R-:W-:-:S03]  /*1ee0*/  VIADD R29, R29, 0x1 ;  /* 0x000000011d1d7836 */ /* 0x000fc60000000000 */
[C---:B------:R-:W-:Y:S02]  /*1ef0*/  ISETP.EQ.AND P5, PT, R26.reuse, RZ, PT ;  /* 0x000000ff1a00720c */ /* 0x040fe40003fa2270 */
[C---:B------:R-:W-:Y:S02]  /*1f00*/  ISETP.EQ.AND P4, PT, R26.reuse, 0x4, PT ;  /* 0x000000041a00780c */ /* 0x040fe40003f82270 */
[C---:B------:R-:W-:Y:S02]  /*1f10*/  ISETP.EQ.AND P3, PT, R26.reuse, 0x8, PT ;  /* 0x000000081a00780c */ /* 0x040fe40003f62270 */
[C---:B------:R-:W-:Y:S02]  /*1f20*/  ISETP.EQ.AND P2, PT, R26.reuse, 0xc, PT ;  /* 0x0000000c1a00780c */ /* 0x040fe40003f42270 */
[----:B------:R-:W-:Y:S01]  /*1f30*/  ISETP.EQ.AND P1, PT, R26, 0x10, PT ;  /* 0x000000101a00780c */ /* 0x000fe20003f22270 */
[----:B--2---:R-:W-:-:S03]  /*1f40*/  IMAD.WIDE.U32 R14, R13, R24, RZ ;  /* 0x000000180d0e7225 */ /* 0x004fc600078e00ff */
[----:B------:R-:W-:-:S05]  /*1f50*/  IADD3 R14, P0, PT, R14, R23, RZ ;  /* 0x000000170e0e7210 */ /* 0x000fca0007f1e0ff */
[--C-:B------:R-:W-:Y:S01]  /*1f60*/  @P5 IMAD.MOV.U32 R3, RZ, RZ, R14.reuse ;  /* 0x000000ffff035224 */ /* 0x100fe200078e000e */
[----:B------:R-:W-:Y:S01]  /*1f70*/  ISETP.NE.AND P5, PT, R29, 0x6, PT ;  /* 0x000000061d00780c */ /* 0x000fe20003fa5270 */
[----:B------:R-:W-:Y:S01]  /*1f80*/  IMAD.X R23, R15, 0x1, R25, P0 ;  /* 0x000000010f177824 */ /* 0x000fe200000e0619 */
[----:B------:R-:W-:Y:S01]  /*1f90*/  ISETP.EQ.AND P0, PT, R26, 0x14, PT ;  /* 0x000000141a00780c */ /* 0x000fe20003f02270 */
[--C-:B0-----:R-:W-:Y:S02]  /*1fa0*/  @P4 IMAD.MOV.U32 R4, RZ, RZ, R14.reuse ;  /* 0x000000ffff044224 */ /* 0x101fe400078e000e */
[--C-:B------:R-:W-:Y:S02]  /*1fb0*/  @P3 IMAD.MOV.U32 R5, RZ, RZ, R14.reuse ;  /* 0x000000ffff053224 */ /* 0x100fe400078e000e */
[--C-:B------:R-:W-:Y:S02]  /*1fc0*/  @P2 IMAD.MOV.U32 R6, RZ, RZ, R14.reuse ;  /* 0x000000ffff062224 */ /* 0x100fe400078e000e */
[----:B------:R-:W-:-:S06]  /*1fd0*/  @P1 IMAD.MOV.U32 R7, RZ, RZ, R14 ;  /* 0x000000ffff071224 */ /* 0x000fcc00078e000e */
[----:B------:R-:W-:Y:S01]  /*1fe0*/  @P0 IMAD.MOV.U32 R0, RZ, RZ, R14 ;  /* 0x000000ffff000224 */ /* 0x000fe200078e000e */
[----:B------:R-:W-:Y:S06]  /*1ff0*/  @P5 BRA `(.L_x_16) ;  /* 0xfffffffc00ac5947 */ /* 0x000fec000383ffff */
        /* <DEDUP_REMOVED lines=40> */
.L_x_17:
        /* <DEDUP_REMOVED lines=17> */
[----:B0-----:R-:W-:Y:S01]  /*2390*/  FSEL R10, -R12, R12, !P1 ;  /* 0x0000000c0c0a7208 */ /* 0x001fe20004800100 */
[----:B------:R-:W-:Y:S06]  /*23a0*/  BRA `(.L_x_14) ;  /* 0x0000000000087947 */ /* 0x000fec0003800000 */
.L_x_15:
[----:B------:R-:W-:Y:S01]  /*23b0*/  FMUL R10, RZ, R20 ;  /* 0x00000014ff0a7220 */ /* 0x000fe20000400000 */
[----:B------:R-:W-:-:S07]  /*23c0*/  IMAD.MOV.U32 R14, RZ, RZ, RZ ;  /* 0x000000ffff0e7224 */ /* 0x000fce00078e00ff */
.L_x_14:
[----:B------:R-:W-:Y:S01]  /*23d0*/  FMUL R11, R10, R10 ;  /* 0x0000000a0a0b7220 */ /* 0x000fe20000400000 */
[C---:B------:R-:W-:Y:S01]  /*23e0*/  LOP3.LUT R13, R14.reuse, 0x1, RZ, 0xc0, !PT ;  /* 0x000000010e0d7812 */ /* 0x040fe200078ec0ff */
[----:B------:R-:W-:Y:S02]  /*23f0*/  VIADD R14, R14, 0x1 ;  /* 0x000000010e0e7836 */ /* 0x000fe40000000000 */
[----:B------:R-:W-:Y:S01]  /*2400*/  FMUL R20, R27, 6.2831854820251464844 ;  /* 0x40c90fdb1b147820 */ /* 0x000fe20000400000 */
[----:B------:R-:W-:Y:S01]  /*2410*/  FFMA R12, R11, R16, -0.0013887860113754868507 ;  /* 0xbab607ed0b0c7423 */ /* 0x000fe20000000010 */
[----:B------:R-:W-:Y:S02]  /*2420*/  ISETP.NE.U32.AND P0, PT, R13, 0x1, PT ;  /* 0x000000010d00780c */ /* 0x000fe40003f05070 */
[----:B------:R-:W-:Y:S01]  /*2430*/  LOP3.LUT P1, RZ, R14, 0x2, RZ, 0xc0, !PT ;  /* 0x000000020eff7812 */ /* 0x000fe2000782c0ff */
[----:B------:R-:W-:Y:S01]  /*2440*/  FMUL R14, R20, 0.63661974668502807617 ;  /* 0x3f22f983140e7820 */ /* 0x000fe20000400000 */
[----:B------:R-:W-:-:S02]  /*2450*/  FSEL R12, R12, -0.00019574658654164522886, P0 ;  /* 0xb94d41530c0c7808 */ /* 0x000fc40000000000 */
[----:B------:R-:W-:Y:S02]  /*2460*/  FSEL R24, R17, 0.041666727513074874878, !P0 ;  /* 0x3d2aaabb11187808 */ /* 0x000fe40004000000 */
[----:B------:R-:W-:Y:S01]  /*2470*/  FSEL R10, R10, 1, !P0 ;  /* 0x3f8000000a0a7808 */ /* 0x000fe20004000000 */
[----:B------:R-:W1:Y:S02]  /*2480*/  F2I.NTZ R14, R14 ;  /* 0x0000000e000e7305 */ /* 0x000e640000203100 */
[----:B------:R-:W-:Y:S01]  /*2490*/  FFMA R12, R11, R12, R24 ;  /* 0x0000000c0b0c7223 */ /* 0x000fe20000000018 */
[----:B------:R-:W-:Y:S02]  /*24a0*/  FSEL R24, -R18, -0.4999999701976776123, !P0 ;  /* 0xbeffffff12187808 */ /* 0x000fe40004000100 */
[----:B------:R-:W-:-:S03]  /*24b0*/  FSETP.GE.AND P0, PT, |R20|, 105615, PT ;  /* 0x47ce47801400780b */ /* 0x000fc60003f06200 */
[C---:B------:R-:W-:Y:S01]  /*24c0*/  FFMA R12, R11.reuse, R12, R24 ;  /* 0x0000000c0b0c7223 */ /* 0x040fe20000000018 */
[----:B------:R-:W-:-:S04]  /*24d0*/  FFMA R11, R11, R10, RZ ;  /* 0x0000000a0b0b7223 */ /* 0x000fc800000000ff */
[----:B------:R-:W-:Y:S01]  /*24e0*/  FFMA R10, R11, R12, R10 ;  /* 0x0000000c0b0a7223 */ /* 0x000fe2000000000a */
[----:B-1----:R-:W-:-:S03]  /*24f0*/  I2FP.F32.S32 R13, R14 ;  /* 0x0000000e000d7245 */ /* 0x002fc60000201400 */
[----:B------:R-:W-:Y:S02]  /*2500*/  @P1 FADD R10, RZ, -R10 ;  /* 0x8000000aff0a1221 */ /* 0x000fe40000000000 */
[C---:B------:R-:W-:Y:S02]  /*2510*/  FFMA R12, R13.reuse, -1.5707962512969970703, R20 ;  /* 0xbfc90fda0d0c7823 */ /* 0x040fe40000000014 */
[----:B------:R-:W-:Y:S02]  /*2520*/  FMUL R10, R10, 10 ;  /* 0x412000000a0a7820 */ /* 0x000fe40000400000 */
[----:B------:R-:W-:Y:S02]  /*2530*/  FFMA R12, R13, -7.5497894158615963534e-08, R12 ;  /* 0xb3a221680d0c7823 */ /* 0x000fe4000000000c */
[----:B------:R-:W-:-:S04]  /*2540*/  FFMA R10, R21, R21, -R10 ;  /* 0x00000015150a7223 */ /* 0x000fc8000000080a */
[----:B------:R-:W-:Y:S01]  /*2550*/  FADD R11, R10, 10 ;  /* 0x412000000a0b7421 */ /* 0x000fe20000000000 */
[----:B------:R-:W-:-:S03]  /*2560*/  FFMA R10, R13, -5.3903029534742383927e-15, R12 ;  /* 0xa7c234c50d0a7823 */ /* 0x000fc6000000000c */
[----:B------:R-:W-:Y:S01]  /*2570*/  FADD R22, R22, R11 ;  /* 0x0000000b16167221 */ /* 0x000fe20000000000 */
        /* <DEDUP_REMOVED lines=9> */
.L_x_20:
        /* <DEDUP_REMOVED lines=39> */
[----:B------:R-:W-:Y:S02]  /*2880*/  @P1 IMAD.MOV.U32 R11, RZ, RZ, R5 ;  /* 0x000000ffff0b1224 */ /* 0x000fe400078e0005 */
[----:B------:R-:W-:-:S02]  /*2890*/  @P2 IMAD.MOV.U32 R11, RZ, RZ, R6 ;  /* 0x000000ffff0b2224 */ /* 0x000fc400078e0006 */
[----:B------:R-:W-:Y:S02]  /*28a0*/  @P0 IMAD.MOV.U32 R14, RZ, RZ, R5 ;  /* 0x000000ffff0e0224 */ /* 0x000fe400078e0005 */
[----:B------:R-:W-:Y:S02]  /*28b0*/  @P3 IMAD.MOV.U32 R11, RZ, RZ, R7 ;  /* 0x000000ffff0b3224 */ /* 0x000fe400078e0007 */
[----:B------:R-:W-:Y:S02]  /*28c0*/  @P1 IMAD.MOV.U32 R14, RZ, RZ, R6 ;  /* 0x000000ffff0e1224 */ /* 0x000fe400078e0006 */
[----:B------:R-:W-:Y:S02]  /*28d0*/  @P4 IMAD.MOV.U32 R11, RZ, RZ, R0 ;  /* 0x000000ffff0b4224 */ /* 0x000fe400078e0000 */
[----:B------:R-:W-:Y:S02]  /*28e0*/  @P5 IMAD.MOV.U32 R11, RZ, RZ, R21 ;  /* 0x000000ffff0b5224 */ /* 0x000fe400078e0015 */
[----:B------:R-:W-:-:S02]  /*28f0*/  @P2 IMAD.MOV.U32 R14, RZ, RZ, R7 ;  /* 0x000000ffff0e2224 */ /* 0x000fc400078e0007 */
[----:B------:R-:W-:Y:S02]  /*2900*/  @P3 IMAD.MOV.U32 R14, RZ, RZ, R0 ;  /* 0x000000ffff0e3224 */ /* 0x000fe400078e0000 */
[----:B------:R-:W-:Y:S02]  /*2910*/  @P4 IMAD.MOV.U32 R14, RZ, RZ, R21 ;  /* 0x000000ffff0e4224 */ /* 0x000fe400078e0015 */
[----:B------:R-:W-:Y:S01]  /*2920*/  IMAD.MOV.U32 R12, RZ, RZ, R11 ;  /* 0x000000ffff0c7224 */ /* 0x000fe200078e000b */
        /* <DEDUP_REMOVED lines=12> */
.L_x_21:
        /* <DEDUP_REMOVED lines=19> */
.L_x_19:
[----:B------:R-:W-:Y:S01]  /*2b20*/  FMUL R10, RZ, R20 ;  /* 0x00000014ff0a7220 */ /* 0x000fe20000400000 */
[----:B------:R-:W-:-:S07]  /*2b30*/  IMAD.MOV.U32 R14, RZ, RZ, RZ ;  /* 0x000000ffff0e7224 */ /* 0x000fce00078e00ff */
.L_x_18:
[----:B------:R-:W-:Y:S01]  /*2b40*/  FMUL R11, R10, R10 ;  /* 0x0000000a0a0b7220 */ /* 0x000fe20000400000 */
[C---:B------:R-:W-:Y:S01]  /*2b50*/  LOP3.LUT R12, R14.reuse, 0x1, RZ, 0xc0, !PT ;  /* 0x000000010e0c7812 */ /* 0x040fe200078ec0ff */
[----:B------:R-:W-:Y:S02]  /*2b60*/  VIADD R14, R14, 0x1 ;  /* 0x000000010e0e7836 */ /* 0x000fe40000000000 */
[----:B------:R-:W-:Y:S01]  /*2b70*/  FFMA R16, R11, R16, -0.0013887860113754868507 ;  /* 0xbab607ed0b107423 */ /* 0x000fe20000000010 */
[----:B------:R-:W-:Y:S02]  /*2b80*/  ISETP.NE.U32.AND P0, PT, R12, 0x1, PT ;  /* 0x000000010c00780c */ /* 0x000fe40003f05070 */
[----:B------:R-:W-:Y:S02]  /*2b90*/  LOP3.LUT P1, RZ, R14, 0x2, RZ, 0xc0, !PT ;  /* 0x000000020eff7812 */ /* 0x000fe4000782c0ff */
[----:B------:R-:W-:Y:S02]  /*2ba0*/  FSEL R12, R17, 0.041666727513074874878, !P0 ;  /* 0x3d2aaabb110c7808 */ /* 0x000fe40004000000 */
[----:B------:R-:W-:-:S02]  /*2bb0*/  FSEL R16, R16, -0.00019574658654164522886, P0 ;  /* 0xb94d415310107808 */ /* 0x000fc40000000000 */
[----:B------:R-:W-:Y:S02]  /*2bc0*/  FSEL R10, R10, 1, !P0 ;  /* 0x3f8000000a0a7808 */ /* 0x000fe40004000000 */
[----:B------:R-:W-:Y:S01]  /*2bd0*/  FSEL R15, -R18, -0.4999999701976776123, !P0 ;  /* 0xbeffffff120f7808 */ /* 0x000fe20004000100 */
[C---:B------:R-:W-:Y:S02]  /*2be0*/  FFMA R12, R11.reuse, R16, R12 ;  /* 0x000000100b0c7223 */ /* 0x040fe4000000000c */
[C---:B------:R-:W-:Y:S02]  /*2bf0*/  FFMA R13, R11.reuse, R10, RZ ;  /* 0x0000000a0b0d7223 */ /* 0x040fe400000000ff */
[----:B------:R-:W-:-:S04]  /*2c00*/  FFMA R12, R11, R12, R15 ;  /* 0x0000000c0b0c7223 */ /* 0x000fc8000000000f */
[----:B------:R-:W-:-:S04]  /*2c10*/  FFMA R10, R13, R12, R10 ;  /* 0x0000000c0d0a7223 */ /* 0x000fc8000000000a */
[----:B------:R-:W-:-:S04]  /*2c20*/  @P1 FADD R10, RZ, -R10 ;  /* 0x8000000aff0a1221 */ /* 0x000fc80000000000 */
[----:B------:R-:W-:-:S04]  /*2c30*/  FMUL R10, R10, 10 ;  /* 0x412000000a0a7820 */ /* 0x000fc80000400000 */
[----:B------:R-:W-:-:S04]  /*2c40*/  FFMA R10, R27, R27, -R10 ;  /* 0x0000001b1b0a7223 */ /* 0x000fc8000000080a */
[----:B------:R-:W-:-:S04]  /*2c50*/  FADD R11, R10, 10 ;  /* 0x412000000a0b7421 */ /* 0x000fc80000000000 */
[----:B------:R-:W-:-:S05]  /*2c60*/  FADD R11, R22, R11 ;  /* 0x0000000b160b7221 */ /* 0x000fca0000000000 */
[----:B------:R1:W-:Y:S02]  /*2c70*/  STG.E desc[UR6][R8.64+0xc], R11 ;  /* 0x00000c0b08007986 */ /* 0x0003e4000c101906 */
.L_x_10:
[----:B------:R-:W-:-:S13]  /*2c80*/  ISETP.NE.AND P0, PT, R19, RZ, PT ;  /* 0x000000ff1300720c */ /* 0x000fda0003f05270 */
[----:B------:R-:W-:Y:S05]  /*2c90*/  @P0 BRA `(.L_x_22) ;  /* 0xffffffe000940947 */ /* 0x000fea000383ffff */
[----:B------:R-:W-:Y:S05]  /*2ca0*/  EXIT ;  /* 0x000000000000794d */ /* 0x000fea0003800000 */
.L_x_23:
[----:B------:R-:W-:-:S00]  /*2cb0*/  BRA `(.L_x_23) ;  /* 0xfffffffc00fc7947 */ /* 0x000fc0000383ffff */
[----:B------:R-:W-:-:S00]  /*2cc0*/  NOP ;  /* 0x0000000000007918 */ /* 0x000fc00000000000 */
        /* <DEDUP_REMOVED lines=11> */
.L_x_24:


//--------------------- .nv.global.init           --------------------------
	.section	.nv.global.init,"aw",@progbits
	.align	4
.nv.global.init:
	.type		__cudart_i2opi_f,@object
	.size		__cudart_i2opi_f,(mrg32k3aM1SubSeq - __cudart_i2opi_f)
__cudart_i2opi_f:
        /*0000*/ 	.byte	0x41, 0x90, 0x43, 0x3c, 0x99, 0x95, 0x62, 0xdb, 0xc0, 0xdd, 0x34, 0xf5, 0xd1, 0x57, 0x27, 0xfc
        /*0010*/ 	.byte	0x29, 0x15, 0x44, 0x4e, 0x6e, 0x83, 0xf9, 0xa2
	.type		mrg32k3aM1SubSeq,@object
	.size		mrg32k3aM1SubSeq,(mrg32k3aM2SubSeq - mrg32k3aM1SubSeq)
mrg32k3aM1SubSeq:
        /*0018*/ 	.byte	0x0b, 0xcc, 0xee, 0x04, 0x73, 0x29, 0x8b, 0x6f, 0xf6, 0x53, 0x03, 0xf6, 0x23, 0xf6, 0xea, 0xda
        /* <DEDUP_REMOVED lines=125> */
	.type		mrg32k3aM2SubSeq,@object
	.size		mrg32k3aM2SubSeq,(mrg32k3aM1 - mrg32k3aM2SubSeq)
mrg32k3aM2SubSeq:
        /* <DEDUP_REMOVED lines=126> */
	.type		mrg32k3aM1,@object
	.size		mrg32k3aM1,(mrg32k3aM1Seq - mrg32k3aM1)
mrg32k3aM1:
        /* <DEDUP_REMOVED lines=144> */
	.type		mrg32k3aM1Seq,@object
	.size		mrg32k3aM1Seq,(mrg32k3aM2 - mrg32k3aM1Seq)
mrg32k3aM1Seq:
        /* <DEDUP_REMOVED lines=144> */
	.type		mrg32k3aM2,@object
	.size		mrg32k3aM2,(mrg32k3aM2Seq - mrg32k3aM2)
mrg32k3aM2:
        /* <DEDUP_REMOVED lines=144> */
	.type		mrg32k3aM2Seq,@object
	.size		mrg32k3aM2Seq,(precalc_xorwow_matrix - mrg32k3aM2Seq)
mrg32k3aM2Seq:
        /* <DEDUP_REMOVED lines=144> */
	.type		precalc_xorwow_matrix,@object
	.size		precalc_xorwow_matrix,(precalc_xorwow_offset_matrix - precalc_xorwow_matrix)
precalc_xorwow_matrix:
        /* <DEDUP_REMOVED lines=6400> */
	.type		precalc_xorwow_offset_matrix,@object
	.size		precalc_xorwow_offset_matrix,(.L_1 - precalc_xorwow_offset_matrix)
precalc_xorwow_offset_matrix:
        /* <DEDUP_REMOVED lines=6400> */
.L_1:


//--------------------- .nv.shared.reserved.0     --------------------------
	.section	.nv.shared.reserved.0,"aw",@nobits
	.weak		__nv_reservedSMEM_offset_0_alias
	.size		__nv_reservedSMEM_offset_0_alias, 0, 64
	.other		__nv_reservedSMEM_offset_0_alias,@"STO_CUDA_RESERVED_SHARED STV_DEFAULT"
__nv_reservedSMEM_offset_0_alias:
	.zero		0
	.zero		64


//--------------------- .nv.constant0._Z21init_whale_populationP5WhalePiPfS2_P17curandStateXORWOW --------------------------
	.section	.nv.constant0._Z21init_whale_populationP5WhalePiPfS2_P17curandStateXORWOW,"a",@progbits
	.sectionflags	@""
	.align	4
.nv.constant0._Z21init_whale_populationP5WhalePiPfS2_P17curandStateXORWOW:
	.zero		936


//--------------------- SYMBOLS --------------------------

	.type		.nv.reservedSmem.offset0,@object
	.size		.nv.reservedSmem.offset0,0x4
